//
// Generated by NVIDIA NVVM Compiler
//
// Compiler Build ID: CL-36424714
// Cuda compilation tools, release 13.0, V13.0.88
// Based on NVVM 20.0.0
//

.version 9.0
.target sm_100
.address_size 64

	// .globl	build_p_neut_tables_all_pk
.const .align 4 .b8 c_tmax[20] = {0, 0, 96, 65, 0, 0, 140, 65, 0, 0, 168, 65, 0, 0, 196, 65, 0, 0, 224, 65};
.const .align 4 .b8 c_thalf[60] = {0, 0, 200, 65, 184, 30, 225, 65, 236, 81, 250, 65, 82, 184, 9, 66, 174, 71, 22, 66, 10, 215, 34, 66, 164, 112, 47, 66, 0, 0, 60, 66, 92, 143, 72, 66, 246, 40, 85, 66, 82, 184, 97, 66, 174, 71, 110, 66, 10, 215, 122, 66, 82, 184, 131, 66, 0, 0, 138, 66};
// _ZZ23compute_immunity_all_pkE9smem_freq has been demoted
// _ZZ23compute_immunity_all_pkE8smem_inc has been demoted
// _ZZ23compute_immunity_all_pkE8smem_sum has been demoted
// _ZZ23compute_immunity_all_pkE9smem_comp has been demoted
// _ZZ22compute_gamma_envelopeE5s_min has been demoted
// _ZZ22compute_gamma_envelopeE5s_max has been demoted
// _ZZ22compute_gamma_envelopeE5s_sum has been demoted
// _ZZ22compute_gamma_envelopeE5s_cnt has been demoted

.visible .entry build_p_neut_tables_all_pk(
	.param .u64 .ptr .align 1 build_p_neut_tables_all_pk_param_0,
	.param .u64 .ptr .align 1 build_p_neut_tables_all_pk_param_1,
	.param .u32 build_p_neut_tables_all_pk_param_2
)
{
	.reg .pred 	%p<24>;
	.reg .b16 	%rs<6>;
	.reg .b32 	%r<29>;
	.reg .b32 	%f<248>;
	.reg .b64 	%rd<30>;

	ld.param.u32 	%r7, [build_p_neut_tables_all_pk_param_2];
	mov.u32 	%r1, %ctaid.x;
	mov.u32 	%r2, %ctaid.y;
	mov.u32 	%r3, %ctaid.z;
	max.s32 	%r8, %r1, %r2;
	setp.ge.s32 	%p1, %r8, %r7;
	setp.gt.u32 	%p2, %r3, 74;
	or.pred  	%p3, %p2, %p1;
	@%p3 bra 	$L__BB0_42;
	cvt.u16.u32 	%rs1, %r3;
	mul.lo.s16 	%rs2, %rs1, 137;
	shr.u16 	%rs3, %rs2, 11;
	cvt.u32.u16 	%r9, %rs3;
	mul.wide.u32 	%rd7, %r9, 4;
	mov.u64 	%rd8, c_tmax;
	add.s64 	%rd9, %rd8, %rd7;
	ld.const.f32 	%f1, [%rd9];
	mul.lo.s16 	%rs4, %rs3, 15;
	sub.s16 	%rs5, %rs1, %rs4;
	cvt.u32.u16 	%r10, %rs5;
	and.b32  	%r11, %r10, 255;
	mul.wide.u32 	%rd10, %r11, 4;
	mov.u64 	%rd11, c_thalf;
	add.s64 	%rd12, %rd11, %rd10;
	ld.const.f32 	%f90, [%rd12];
	mov.f32 	%f91, 0f3F317218;
	div.rn.f32 	%f2, %f91, %f90;
	mul.f32 	%f3, %f1, %f2;
	setp.leu.f32 	%p4, %f3, 0f3F340174;
	@%p4 bra 	$L__BB0_3;
	add.f32 	%f92, %f3, 0fBF317218;
	div.rn.f32 	%f93, %f3, %f92;
	setp.lt.f32 	%p5, %f93, 0f00800000;
	mul.f32 	%f94, %f93, 0f4B000000;
	selp.f32 	%f95, %f94, %f93, %p5;
	selp.f32 	%f96, 0fC1B80000, 0f00000000, %p5;
	mov.b32 	%r12, %f95;
	add.s32 	%r13, %r12, -1059760811;
	and.b32  	%r14, %r13, -8388608;
	sub.s32 	%r15, %r12, %r14;
	mov.b32 	%f97, %r15;
	cvt.rn.f32.s32 	%f98, %r14;
	fma.rn.f32 	%f99, %f98, 0f34000000, %f96;
	add.f32 	%f100, %f97, 0fBF800000;
	fma.rn.f32 	%f101, %f100, 0fBE055027, 0f3E1039F6;
	fma.rn.f32 	%f102, %f101, %f100, 0fBDF8CDCC;
	fma.rn.f32 	%f103, %f102, %f100, 0f3E0F2955;
	fma.rn.f32 	%f104, %f103, %f100, 0fBE2AD8B9;
	fma.rn.f32 	%f105, %f104, %f100, 0f3E4CED0B;
	fma.rn.f32 	%f106, %f105, %f100, 0fBE7FFF22;
	fma.rn.f32 	%f107, %f106, %f100, 0f3EAAAA78;
	fma.rn.f32 	%f108, %f107, %f100, 0fBF000000;
	mul.f32 	%f109, %f100, %f108;
	fma.rn.f32 	%f110, %f109, %f100, %f100;
	fma.rn.f32 	%f111, %f99, 0f3F317218, %f110;
	setp.gt.u32 	%p6, %r12, 2139095039;
	fma.rn.f32 	%f112, %f95, 0f7F800000, 0f7F800000;
	selp.f32 	%f113, %f112, %f111, %p6;
	setp.eq.f32 	%p7, %f95, 0f00000000;
	selp.f32 	%f235, 0fFF800000, %f113, %p7;
	bra.uni 	$L__BB0_4;
$L__BB0_3:
	add.f32 	%f235, %f2, %f2;
$L__BB0_4:
	ld.param.u64 	%rd27, [build_p_neut_tables_all_pk_param_0];
	cvta.to.global.u64 	%rd13, %rd27;
	neg.f32 	%f7, %f2;
	mul.f32 	%f114, %f1, %f7;
	fma.rn.f32 	%f115, %f114, 0f3BBB989D, 0f3F000000;
	cvt.sat.f32.f32 	%f116, %f115;
	mov.f32 	%f117, 0f4B400001;
	mov.f32 	%f118, 0f437C0000;
	fma.rm.f32 	%f119, %f116, %f118, %f117;
	add.f32 	%f120, %f119, 0fCB40007F;
	neg.f32 	%f121, %f120;
	fma.rn.f32 	%f122, %f114, 0f3FB8AA3B, %f121;
	fma.rn.f32 	%f123, %f114, 0f32A57060, %f122;
	mov.b32 	%r16, %f119;
	shl.b32 	%r17, %r16, 23;
	mov.b32 	%f124, %r17;
	ex2.approx.ftz.f32 	%f125, %f123;
	mul.f32 	%f126, %f125, %f124;
	neg.f32 	%f8, %f235;
	mul.f32 	%f127, %f1, %f8;
	fma.rn.f32 	%f128, %f127, 0f3BBB989D, 0f3F000000;
	cvt.sat.f32.f32 	%f129, %f128;
	fma.rm.f32 	%f130, %f129, %f118, %f117;
	add.f32 	%f131, %f130, 0fCB40007F;
	neg.f32 	%f132, %f131;
	fma.rn.f32 	%f133, %f127, 0f3FB8AA3B, %f132;
	fma.rn.f32 	%f134, %f127, 0f32A57060, %f133;
	mov.b32 	%r18, %f130;
	shl.b32 	%r19, %r18, 23;
	mov.b32 	%f135, %r19;
	ex2.approx.ftz.f32 	%f136, %f134;
	mul.f32 	%f137, %f136, %f135;
	sub.f32 	%f9, %f126, %f137;
	mul.lo.s32 	%r20, %r2, 11;
	mul.lo.s32 	%r21, %r1, 11;
	mul.wide.u32 	%rd14, %r21, 4;
	add.s64 	%rd15, %rd13, %rd14;
	ld.global.nc.f32 	%f10, [%rd15];
	mul.wide.u32 	%rd16, %r20, 4;
	add.s64 	%rd17, %rd13, %rd16;
	ld.global.nc.f32 	%f11, [%rd17];
	ld.global.nc.f32 	%f12, [%rd15+4];
	ld.global.nc.f32 	%f13, [%rd17+4];
	ld.global.nc.f32 	%f14, [%rd15+8];
	ld.global.nc.f32 	%f15, [%rd17+8];
	ld.global.nc.f32 	%f16, [%rd15+12];
	ld.global.nc.f32 	%f17, [%rd17+12];
	ld.global.nc.f32 	%f18, [%rd15+16];
	ld.global.nc.f32 	%f19, [%rd17+16];
	ld.global.nc.f32 	%f20, [%rd15+20];
	ld.global.nc.f32 	%f21, [%rd17+20];
	ld.global.nc.f32 	%f22, [%rd15+24];
	ld.global.nc.f32 	%f23, [%rd17+24];
	ld.global.nc.f32 	%f24, [%rd15+28];
	ld.global.nc.f32 	%f25, [%rd17+28];
	ld.global.nc.f32 	%f26, [%rd15+32];
	ld.global.nc.f32 	%f27, [%rd17+32];
	ld.global.nc.f32 	%f28, [%rd15+36];
	ld.global.nc.f32 	%f29, [%rd17+36];
	ld.global.nc.f32 	%f30, [%rd15+40];
	ld.global.nc.f32 	%f31, [%rd17+40];
	setp.leu.f32 	%p8, %f10, 0f3C23D70A;
	@%p8 bra 	$L__BB0_6;
	add.f32 	%f138, %f11, 0f3F800000;
	add.f32 	%f139, %f10, 0f3F800000;
	div.rn.f32 	%f236, %f138, %f139;
	bra.uni 	$L__BB0_7;
$L__BB0_6:
	add.f32 	%f236, %f11, 0f3F800000;
$L__BB0_7:
	min.f32 	%f35, %f236, 0f42C80000;
	setp.gt.f32 	%p9, %f12, 0f3C23D70A;
	@%p9 bra 	$L__BB0_9;
	add.f32 	%f237, %f13, 0f3F800000;
	bra.uni 	$L__BB0_10;
$L__BB0_9:
	add.f32 	%f140, %f13, 0f3F800000;
	add.f32 	%f141, %f12, 0f3F800000;
	div.rn.f32 	%f237, %f140, %f141;
$L__BB0_10:
	min.f32 	%f39, %f237, 0f42C80000;
	setp.gt.f32 	%p10, %f14, 0f3C23D70A;
	@%p10 bra 	$L__BB0_12;
	add.f32 	%f238, %f15, 0f3F800000;
	bra.uni 	$L__BB0_13;
$L__BB0_12:
	add.f32 	%f142, %f15, 0f3F800000;
	add.f32 	%f143, %f14, 0f3F800000;
	div.rn.f32 	%f238, %f142, %f143;
$L__BB0_13:
	min.f32 	%f43, %f238, 0f42C80000;
	setp.gt.f32 	%p11, %f16, 0f3C23D70A;
	@%p11 bra 	$L__BB0_15;
	add.f32 	%f239, %f17, 0f3F800000;
	bra.uni 	$L__BB0_16;
$L__BB0_15:
	add.f32 	%f144, %f17, 0f3F800000;
	add.f32 	%f145, %f16, 0f3F800000;
	div.rn.f32 	%f239, %f144, %f145;
$L__BB0_16:
	min.f32 	%f47, %f239, 0f42C80000;
	setp.gt.f32 	%p12, %f18, 0f3C23D70A;
	@%p12 bra 	$L__BB0_18;
	add.f32 	%f240, %f19, 0f3F800000;
	bra.uni 	$L__BB0_19;
$L__BB0_18:
	add.f32 	%f146, %f19, 0f3F800000;
	add.f32 	%f147, %f18, 0f3F800000;
	div.rn.f32 	%f240, %f146, %f147;
$L__BB0_19:
	min.f32 	%f51, %f240, 0f42C80000;
	setp.gt.f32 	%p13, %f20, 0f3C23D70A;
	@%p13 bra 	$L__BB0_21;
	add.f32 	%f241, %f21, 0f3F800000;
	bra.uni 	$L__BB0_22;
$L__BB0_21:
	add.f32 	%f148, %f21, 0f3F800000;
	add.f32 	%f149, %f20, 0f3F800000;
	div.rn.f32 	%f241, %f148, %f149;
$L__BB0_22:
	min.f32 	%f55, %f241, 0f42C80000;
	setp.gt.f32 	%p14, %f22, 0f3C23D70A;
	@%p14 bra 	$L__BB0_24;
	add.f32 	%f242, %f23, 0f3F800000;
	bra.uni 	$L__BB0_25;
$L__BB0_24:
	add.f32 	%f150, %f23, 0f3F800000;
	add.f32 	%f151, %f22, 0f3F800000;
	div.rn.f32 	%f242, %f150, %f151;
$L__BB0_25:
	min.f32 	%f59, %f242, 0f42C80000;
	setp.gt.f32 	%p15, %f24, 0f3C23D70A;
	@%p15 bra 	$L__BB0_27;
	add.f32 	%f243, %f25, 0f3F800000;
	bra.uni 	$L__BB0_28;
$L__BB0_27:
	add.f32 	%f152, %f25, 0f3F800000;
	add.f32 	%f153, %f24, 0f3F800000;
	div.rn.f32 	%f243, %f152, %f153;
$L__BB0_28:
	min.f32 	%f63, %f243, 0f42C80000;
	setp.gt.f32 	%p16, %f26, 0f3C23D70A;
	@%p16 bra 	$L__BB0_30;
	add.f32 	%f244, %f27, 0f3F800000;
	bra.uni 	$L__BB0_31;
$L__BB0_30:
	add.f32 	%f154, %f27, 0f3F800000;
	add.f32 	%f155, %f26, 0f3F800000;
	div.rn.f32 	%f244, %f154, %f155;
$L__BB0_31:
	min.f32 	%f67, %f244, 0f42C80000;
	setp.gt.f32 	%p17, %f28, 0f3C23D70A;
	@%p17 bra 	$L__BB0_33;
	add.f32 	%f245, %f29, 0f3F800000;
	bra.uni 	$L__BB0_34;
$L__BB0_33:
	add.f32 	%f156, %f29, 0f3F800000;
	add.f32 	%f157, %f28, 0f3F800000;
	div.rn.f32 	%f245, %f156, %f157;
$L__BB0_34:
	min.f32 	%f71, %f245, 0f42C80000;
	setp.gt.f32 	%p18, %f30, 0f3C23D70A;
	@%p18 bra 	$L__BB0_36;
	add.f32 	%f246, %f31, 0f3F800000;
	bra.uni 	$L__BB0_37;
$L__BB0_36:
	add.f32 	%f158, %f31, 0f3F800000;
	add.f32 	%f159, %f30, 0f3F800000;
	div.rn.f32 	%f246, %f158, %f159;
$L__BB0_37:
	ld.param.u32 	%r27, [build_p_neut_tables_all_pk_param_2];
	ld.param.u64 	%rd28, [build_p_neut_tables_all_pk_param_1];
	min.f32 	%f160, %f246, 0f42C80000;
	max.f32 	%f75, %f160, 0f3DCCCCCD;
	cvt.u64.u32 	%rd18, %r27;
	mov.u32 	%r28, %tid.x;
	abs.f32 	%f76, %f9;
	cvt.u64.u32 	%rd19, %r1;
	cvt.u64.u32 	%rd20, %r2;
	mad.lo.s32 	%r22, %r3, 1500, %r28;
	mul.wide.u32 	%rd21, %r27, %r22;
	add.s64 	%rd22, %rd21, %rd19;
	mad.lo.s64 	%rd23, %rd22, %rd18, %rd20;
	shl.b64 	%rd24, %rd23, 2;
	cvta.to.global.u64 	%rd25, %rd28;
	add.s64 	%rd29, %rd25, %rd24;
	mul.wide.u32 	%rd26, %r27, %r27;
	shl.b64 	%rd2, %rd26, 10;
	max.f32 	%f77, %f35, 0f3DCCCCCD;
	max.f32 	%f78, %f39, 0f3DCCCCCD;
	max.f32 	%f79, %f43, 0f3DCCCCCD;
	max.f32 	%f80, %f47, 0f3DCCCCCD;
	max.f32 	%f81, %f51, 0f3DCCCCCD;
	max.f32 	%f82, %f55, 0f3DCCCCCD;
	max.f32 	%f83, %f59, 0f3DCCCCCD;
	max.f32 	%f84, %f63, 0f3DCCCCCD;
	max.f32 	%f85, %f67, 0f3DCCCCCD;
	max.f32 	%f86, %f71, 0f3DCCCCCD;
$L__BB0_38:
	mov.u32 	%r5, %r28;
	setp.leu.f32 	%p19, %f76, 0f2EDBE6FF;
	setp.eq.s32 	%p20, %r5, 0;
	or.pred  	%p21, %p20, %p19;
	mov.f32 	%f247, 0f00000000;
	@%p21 bra 	$L__BB0_41;
	cvt.rn.f32.u32 	%f163, %r5;
	mul.f32 	%f164, %f7, %f163;
	fma.rn.f32 	%f165, %f164, 0f3BBB989D, 0f3F000000;
	cvt.sat.f32.f32 	%f166, %f165;
	mov.f32 	%f167, 0f4B400001;
	mov.f32 	%f168, 0f437C0000;
	fma.rm.f32 	%f169, %f166, %f168, %f167;
	add.f32 	%f170, %f169, 0fCB40007F;
	neg.f32 	%f171, %f170;
	fma.rn.f32 	%f172, %f164, 0f3FB8AA3B, %f171;
	fma.rn.f32 	%f173, %f164, 0f32A57060, %f172;
	mov.b32 	%r23, %f169;
	shl.b32 	%r24, %r23, 23;
	mov.b32 	%f174, %r24;
	ex2.approx.ftz.f32 	%f175, %f173;
	mul.f32 	%f176, %f175, %f174;
	mul.f32 	%f177, %f8, %f163;
	fma.rn.f32 	%f178, %f177, 0f3BBB989D, 0f3F000000;
	cvt.sat.f32.f32 	%f179, %f178;
	fma.rm.f32 	%f180, %f179, %f168, %f167;
	add.f32 	%f181, %f180, 0fCB40007F;
	neg.f32 	%f182, %f181;
	fma.rn.f32 	%f183, %f177, 0f3FB8AA3B, %f182;
	fma.rn.f32 	%f184, %f177, 0f32A57060, %f183;
	mov.b32 	%r25, %f180;
	shl.b32 	%r26, %r25, 23;
	mov.b32 	%f185, %r26;
	ex2.approx.ftz.f32 	%f186, %f184;
	mul.f32 	%f187, %f186, %f185;
	sub.f32 	%f188, %f176, %f187;
	div.rn.f32 	%f189, %f188, %f9;
	max.f32 	%f87, %f189, 0f00000000;
	setp.leu.f32 	%p22, %f87, 0f322BCC77;
	@%p22 bra 	$L__BB0_41;
	add.f32 	%f190, %f87, %f77;
	div.rn.f32 	%f191, %f87, %f190;
	mov.f32 	%f192, 0f3F800000;
	sub.f32 	%f193, %f192, %f191;
	add.f32 	%f194, %f87, %f78;
	div.rn.f32 	%f195, %f87, %f194;
	sub.f32 	%f196, %f192, %f195;
	mul.f32 	%f197, %f193, %f196;
	add.f32 	%f198, %f87, %f79;
	div.rn.f32 	%f199, %f87, %f198;
	sub.f32 	%f200, %f192, %f199;
	mul.f32 	%f201, %f197, %f200;
	add.f32 	%f202, %f87, %f80;
	div.rn.f32 	%f203, %f87, %f202;
	sub.f32 	%f204, %f192, %f203;
	mul.f32 	%f205, %f201, %f204;
	add.f32 	%f206, %f87, %f81;
	div.rn.f32 	%f207, %f87, %f206;
	sub.f32 	%f208, %f192, %f207;
	mul.f32 	%f209, %f205, %f208;
	add.f32 	%f210, %f87, %f82;
	div.rn.f32 	%f211, %f87, %f210;
	sub.f32 	%f212, %f192, %f211;
	mul.f32 	%f213, %f209, %f212;
	add.f32 	%f214, %f87, %f83;
	div.rn.f32 	%f215, %f87, %f214;
	sub.f32 	%f216, %f192, %f215;
	mul.f32 	%f217, %f213, %f216;
	add.f32 	%f218, %f87, %f84;
	div.rn.f32 	%f219, %f87, %f218;
	sub.f32 	%f220, %f192, %f219;
	mul.f32 	%f221, %f217, %f220;
	add.f32 	%f222, %f87, %f85;
	div.rn.f32 	%f223, %f87, %f222;
	sub.f32 	%f224, %f192, %f223;
	mul.f32 	%f225, %f221, %f224;
	add.f32 	%f226, %f87, %f86;
	div.rn.f32 	%f227, %f87, %f226;
	sub.f32 	%f228, %f192, %f227;
	mul.f32 	%f229, %f225, %f228;
	add.f32 	%f230, %f87, %f75;
	div.rn.f32 	%f231, %f87, %f230;
	sub.f32 	%f232, %f192, %f231;
	mul.f32 	%f233, %f229, %f232;
	sub.f32 	%f247, %f192, %f233;
$L__BB0_41:
	st.global.f32 	[%rd29], %f247;
	add.s32 	%r28, %r5, 256;
	add.s64 	%rd29, %rd29, %rd2;
	setp.lt.u32 	%p23, %r5, 1244;
	@%p23 bra 	$L__BB0_38;
$L__BB0_42:
	ret;

}
	// .globl	compute_immunity_all_pk
.visible .entry compute_immunity_all_pk(
	.param .u64 .ptr .align 1 compute_immunity_all_pk_param_0,
	.param .u64 .ptr .align 1 compute_immunity_all_pk_param_1,
	.param .u64 .ptr .align 1 compute_immunity_all_pk_param_2,
	.param .u64 .ptr .align 1 compute_immunity_all_pk_param_3,
	.param .u32 compute_immunity_all_pk_param_4,
	.param .u32 compute_immunity_all_pk_param_5,
	.param .u32 compute_immunity_all_pk_param_6,
	.param .u32 compute_immunity_all_pk_param_7
)
{
	.reg .pred 	%p<41>;
	.reg .b32 	%r<72>;
	.reg .b32 	%f<4>;
	.reg .b64 	%rd<35>;
	.reg .b64 	%fd<156>;
	// demoted variable
	.shared .align 4 .b8 _ZZ23compute_immunity_all_pkE9smem_freq[4224];
	// demoted variable
	.shared .align 8 .b8 _ZZ23compute_immunity_all_pkE8smem_inc[256];
	// demoted variable
	.shared .align 8 .b8 _ZZ23compute_immunity_all_pkE8smem_sum[2048];
	// demoted variable
	.shared .align 8 .b8 _ZZ23compute_immunity_all_pkE9smem_comp[2048];
	ld.param.u64 	%rd6, [compute_immunity_all_pk_param_0];
	ld.param.u64 	%rd8, [compute_immunity_all_pk_param_2];
	ld.param.u32 	%r36, [compute_immunity_all_pk_param_4];
	ld.param.u32 	%r37, [compute_immunity_all_pk_param_5];
	ld.param.u32 	%r38, [compute_immunity_all_pk_param_6];
	ld.param.u32 	%r39, [compute_immunity_all_pk_param_7];
	mov.u32 	%r1, %ctaid.x;
	mov.u32 	%r2, %ctaid.y;
	mov.u32 	%r3, %ctaid.z;
	setp.ge.s32 	%p1, %r1, %r36;
	setp.ge.s32 	%p2, %r2, %r37;
	or.pred  	%p3, %p1, %p2;
	setp.gt.u32 	%p4, %r3, 74;
	or.pred  	%p5, %p4, %p3;
	@%p5 bra 	$L__BB1_43;
	add.s32 	%r4, %r39, %r2;
	cvt.u64.u32 	%rd1, %r36;
	setp.lt.s32 	%p6, %r4, 1;
	mov.f64 	%fd152, 0d0000000000000000;
	mov.f64 	%fd153, %fd152;
	@%p6 bra 	$L__BB1_25;
	mov.u32 	%r5, %tid.x;
	min.s32 	%r6, %r4, %r38;
	and.b32  	%r7, %r5, 31;
	shl.b32 	%r41, %r5, 2;
	and.b32  	%r42, %r41, 124;
	mov.u32 	%r43, _ZZ23compute_immunity_all_pkE9smem_freq;
	add.s32 	%r44, %r43, %r42;
	shl.b32 	%r45, %r5, 7;
	and.b32  	%r46, %r45, 3968;
	add.s32 	%r8, %r44, %r46;
	shr.u32 	%r9, %r5, 5;
	mad.lo.s32 	%r47, %r9, 132, %r42;
	add.s32 	%r10, %r43, %r47;
	shl.b32 	%r11, %r38, 3;
	cvta.to.global.u64 	%rd2, %rd8;
	cvta.to.global.u64 	%rd3, %rd6;
	mul.wide.u32 	%rd4, %r3, 1500;
	mov.f64 	%fd153, 0d0000000000000000;
	mov.b32 	%r65, 0;
	cvt.u64.u32 	%rd19, %r1;
	mov.f64 	%fd152, %fd153;
$L__BB1_3:
	setp.gt.u32 	%p7, %r5, 31;
	@%p7 bra 	$L__BB1_7;
	add.s32 	%r13, %r65, %r5;
	setp.ge.s32 	%p8, %r13, %r6;
	mov.f64 	%fd147, 0d0000000000000000;
	@%p8 bra 	$L__BB1_6;
	ld.param.u64 	%rd33, [compute_immunity_all_pk_param_1];
	cvta.to.global.u64 	%rd10, %rd33;
	mul.wide.u32 	%rd11, %r13, 8;
	add.s64 	%rd12, %rd10, %rd11;
	ld.global.nc.f64 	%fd147, [%rd12];
$L__BB1_6:
	shl.b32 	%r48, %r5, 3;
	mov.u32 	%r49, _ZZ23compute_immunity_all_pkE8smem_inc;
	add.s32 	%r50, %r49, %r48;
	st.shared.f64 	[%r50], %fd147;
$L__BB1_7:
	add.s32 	%r14, %r7, %r65;
	mov.b32 	%r66, 0;
$L__BB1_8:
	add.s32 	%r67, %r9, %r66;
	mad.lo.s32 	%r68, %r38, %r67, %r14;
	mov.u32 	%r69, %r10;
	mov.u32 	%r70, %r5;
$L__BB1_9:
	setp.ge.s32 	%p9, %r14, %r6;
	setp.ge.s32 	%p10, %r67, %r36;
	or.pred  	%p11, %p10, %p9;
	@%p11 bra 	$L__BB1_11;
	mul.wide.s32 	%rd13, %r68, 4;
	add.s64 	%rd14, %rd3, %rd13;
	ld.global.nc.f32 	%f3, [%rd14];
	st.shared.f32 	[%r69], %f3;
	bra.uni 	$L__BB1_12;
$L__BB1_11:
	mov.b32 	%r52, 0;
	st.shared.u32 	[%r69], %r52;
$L__BB1_12:
	add.s32 	%r22, %r70, 256;
	add.s32 	%r69, %r69, 1056;
	add.s32 	%r68, %r68, %r11;
	add.s32 	%r67, %r67, 8;
	setp.lt.u32 	%p12, %r70, 768;
	mov.u32 	%r70, %r22;
	@%p12 bra 	$L__BB1_9;
	barrier.sync 	0;
	add.s32 	%r53, %r7, %r66;
	cvt.u64.u32 	%rd5, %r53;
	mov.u32 	%r71, %r5;
$L__BB1_14:
	mov.u32 	%r26, %r71;
	cvt.u32.u64 	%r54, %rd5;
	setp.ge.s32 	%p13, %r54, %r36;
	shr.u32 	%r27, %r26, 5;
	add.s32 	%r28, %r27, %r65;
	setp.le.s32 	%p14, %r4, %r28;
	or.pred  	%p15, %p14, %p13;
	@%p15 bra 	$L__BB1_22;
	sub.s32 	%r29, %r4, %r28;
	add.s32 	%r55, %r29, -1500;
	setp.lt.u32 	%p16, %r55, -1499;
	@%p16 bra 	$L__BB1_22;
	shl.b32 	%r56, %r27, 2;
	add.s32 	%r57, %r8, %r56;
	ld.shared.f32 	%f1, [%r57];
	setp.lt.f32 	%p17, %f1, 0f3A83126F;
	@%p17 bra 	$L__BB1_22;
	shl.b32 	%r58, %r27, 3;
	mov.u32 	%r59, _ZZ23compute_immunity_all_pkE8smem_inc;
	add.s32 	%r60, %r59, %r58;
	ld.shared.f64 	%fd9, [%r60];
	setp.lt.f64 	%p18, %fd9, 0d3FF0000000000000;
	@%p18 bra 	$L__BB1_22;
	cvt.u64.u32 	%rd16, %r29;
	add.s64 	%rd17, %rd4, %rd16;
	mad.lo.s64 	%rd18, %rd17, %rd1, %rd5;
	mad.lo.s64 	%rd20, %rd18, %rd1, %rd19;
	shl.b64 	%rd21, %rd20, 2;
	add.s64 	%rd22, %rd2, %rd21;
	ld.global.nc.f32 	%f2, [%rd22];
	setp.lt.f32 	%p19, %f2, 0f322BCC77;
	@%p19 bra 	$L__BB1_22;
	cvt.f64.f32 	%fd21, %f1;
	mul.f64 	%fd22, %fd9, %fd21;
	cvt.f64.f32 	%fd23, %f2;
	mul.f64 	%fd10, %fd22, %fd23;
	add.f64 	%fd11, %fd152, %fd10;
	abs.f64 	%fd24, %fd152;
	abs.f64 	%fd25, %fd10;
	setp.ltu.f64 	%p20, %fd24, %fd25;
	@%p20 bra 	$L__BB1_21;
	sub.f64 	%fd26, %fd152, %fd11;
	add.f64 	%fd27, %fd10, %fd26;
	add.f64 	%fd153, %fd153, %fd27;
	mov.f64 	%fd152, %fd11;
	bra.uni 	$L__BB1_22;
$L__BB1_21:
	sub.f64 	%fd28, %fd10, %fd11;
	add.f64 	%fd29, %fd152, %fd28;
	add.f64 	%fd153, %fd153, %fd29;
	mov.f64 	%fd152, %fd11;
$L__BB1_22:
	add.s32 	%r71, %r26, 256;
	setp.lt.u32 	%p21, %r26, 768;
	@%p21 bra 	$L__BB1_14;
	barrier.sync 	0;
	add.s32 	%r66, %r66, 32;
	setp.lt.s32 	%p22, %r66, %r36;
	@%p22 bra 	$L__BB1_8;
	add.s32 	%r65, %r65, 32;
	setp.lt.s32 	%p23, %r65, %r4;
	@%p23 bra 	$L__BB1_3;
$L__BB1_25:
	mov.u32 	%r33, %tid.x;
	shl.b32 	%r61, %r33, 3;
	mov.u32 	%r62, _ZZ23compute_immunity_all_pkE8smem_sum;
	add.s32 	%r34, %r62, %r61;
	st.shared.f64 	[%r34], %fd152;
	mov.u32 	%r63, _ZZ23compute_immunity_all_pkE9smem_comp;
	add.s32 	%r35, %r63, %r61;
	st.shared.f64 	[%r35], %fd153;
	barrier.sync 	0;
	setp.gt.u32 	%p24, %r33, 127;
	@%p24 bra 	$L__BB1_27;
	ld.shared.f64 	%fd30, [%r34];
	ld.shared.f64 	%fd31, [%r34+1024];
	add.f64 	%fd32, %fd30, %fd31;
	ld.shared.f64 	%fd33, [%r35];
	ld.shared.f64 	%fd34, [%r35+1024];
	add.f64 	%fd35, %fd33, %fd34;
	abs.f64 	%fd36, %fd30;
	abs.f64 	%fd37, %fd31;
	setp.ltu.f64 	%p25, %fd36, %fd37;
	sub.f64 	%fd38, %fd30, %fd32;
	add.f64 	%fd39, %fd31, %fd38;
	sub.f64 	%fd40, %fd31, %fd32;
	add.f64 	%fd41, %fd30, %fd40;
	selp.f64 	%fd42, %fd41, %fd39, %p25;
	add.f64 	%fd43, %fd35, %fd42;
	st.shared.f64 	[%r34], %fd32;
	st.shared.f64 	[%r35], %fd43;
$L__BB1_27:
	barrier.sync 	0;
	setp.gt.u32 	%p26, %r33, 63;
	@%p26 bra 	$L__BB1_29;
	ld.shared.f64 	%fd44, [%r34];
	ld.shared.f64 	%fd45, [%r34+512];
	add.f64 	%fd46, %fd44, %fd45;
	ld.shared.f64 	%fd47, [%r35];
	ld.shared.f64 	%fd48, [%r35+512];
	add.f64 	%fd49, %fd47, %fd48;
	abs.f64 	%fd50, %fd44;
	abs.f64 	%fd51, %fd45;
	setp.ltu.f64 	%p27, %fd50, %fd51;
	sub.f64 	%fd52, %fd44, %fd46;
	add.f64 	%fd53, %fd45, %fd52;
	sub.f64 	%fd54, %fd45, %fd46;
	add.f64 	%fd55, %fd44, %fd54;
	selp.f64 	%fd56, %fd55, %fd53, %p27;
	add.f64 	%fd57, %fd49, %fd56;
	st.shared.f64 	[%r34], %fd46;
	st.shared.f64 	[%r35], %fd57;
$L__BB1_29:
	barrier.sync 	0;
	setp.gt.u32 	%p28, %r33, 31;
	@%p28 bra 	$L__BB1_31;
	ld.shared.f64 	%fd58, [%r34];
	ld.shared.f64 	%fd59, [%r34+256];
	add.f64 	%fd60, %fd58, %fd59;
	ld.shared.f64 	%fd61, [%r35];
	ld.shared.f64 	%fd62, [%r35+256];
	add.f64 	%fd63, %fd61, %fd62;
	abs.f64 	%fd64, %fd58;
	abs.f64 	%fd65, %fd59;
	setp.ltu.f64 	%p29, %fd64, %fd65;
	sub.f64 	%fd66, %fd58, %fd60;
	add.f64 	%fd67, %fd59, %fd66;
	sub.f64 	%fd68, %fd59, %fd60;
	add.f64 	%fd69, %fd58, %fd68;
	selp.f64 	%fd70, %fd69, %fd67, %p29;
	add.f64 	%fd71, %fd63, %fd70;
	st.shared.f64 	[%r34], %fd60;
	st.shared.f64 	[%r35], %fd71;
$L__BB1_31:
	barrier.sync 	0;
	setp.gt.u32 	%p30, %r33, 15;
	@%p30 bra 	$L__BB1_33;
	ld.shared.f64 	%fd72, [%r34];
	ld.shared.f64 	%fd73, [%r34+128];
	add.f64 	%fd74, %fd72, %fd73;
	ld.shared.f64 	%fd75, [%r35];
	ld.shared.f64 	%fd76, [%r35+128];
	add.f64 	%fd77, %fd75, %fd76;
	abs.f64 	%fd78, %fd72;
	abs.f64 	%fd79, %fd73;
	setp.ltu.f64 	%p31, %fd78, %fd79;
	sub.f64 	%fd80, %fd72, %fd74;
	add.f64 	%fd81, %fd73, %fd80;
	sub.f64 	%fd82, %fd73, %fd74;
	add.f64 	%fd83, %fd72, %fd82;
	selp.f64 	%fd84, %fd83, %fd81, %p31;
	add.f64 	%fd85, %fd77, %fd84;
	st.shared.f64 	[%r34], %fd74;
	st.shared.f64 	[%r35], %fd85;
$L__BB1_33:
	barrier.sync 	0;
	setp.gt.u32 	%p32, %r33, 7;
	@%p32 bra 	$L__BB1_35;
	ld.shared.f64 	%fd86, [%r34];
	ld.shared.f64 	%fd87, [%r34+64];
	add.f64 	%fd88, %fd86, %fd87;
	ld.shared.f64 	%fd89, [%r35];
	ld.shared.f64 	%fd90, [%r35+64];
	add.f64 	%fd91, %fd89, %fd90;
	abs.f64 	%fd92, %fd86;
	abs.f64 	%fd93, %fd87;
	setp.ltu.f64 	%p33, %fd92, %fd93;
	sub.f64 	%fd94, %fd86, %fd88;
	add.f64 	%fd95, %fd87, %fd94;
	sub.f64 	%fd96, %fd87, %fd88;
	add.f64 	%fd97, %fd86, %fd96;
	selp.f64 	%fd98, %fd97, %fd95, %p33;
	add.f64 	%fd99, %fd91, %fd98;
	st.shared.f64 	[%r34], %fd88;
	st.shared.f64 	[%r35], %fd99;
$L__BB1_35:
	barrier.sync 	0;
	setp.gt.u32 	%p34, %r33, 3;
	@%p34 bra 	$L__BB1_37;
	ld.shared.f64 	%fd100, [%r34];
	ld.shared.f64 	%fd101, [%r34+32];
	add.f64 	%fd102, %fd100, %fd101;
	ld.shared.f64 	%fd103, [%r35];
	ld.shared.f64 	%fd104, [%r35+32];
	add.f64 	%fd105, %fd103, %fd104;
	abs.f64 	%fd106, %fd100;
	abs.f64 	%fd107, %fd101;
	setp.ltu.f64 	%p35, %fd106, %fd107;
	sub.f64 	%fd108, %fd100, %fd102;
	add.f64 	%fd109, %fd101, %fd108;
	sub.f64 	%fd110, %fd101, %fd102;
	add.f64 	%fd111, %fd100, %fd110;
	selp.f64 	%fd112, %fd111, %fd109, %p35;
	add.f64 	%fd113, %fd105, %fd112;
	st.shared.f64 	[%r34], %fd102;
	st.shared.f64 	[%r35], %fd113;
$L__BB1_37:
	barrier.sync 	0;
	setp.gt.u32 	%p36, %r33, 1;
	@%p36 bra 	$L__BB1_39;
	ld.shared.f64 	%fd114, [%r34];
	ld.shared.f64 	%fd115, [%r34+16];
	add.f64 	%fd116, %fd114, %fd115;
	ld.shared.f64 	%fd117, [%r35];
	ld.shared.f64 	%fd118, [%r35+16];
	add.f64 	%fd119, %fd117, %fd118;
	abs.f64 	%fd120, %fd114;
	abs.f64 	%fd121, %fd115;
	setp.ltu.f64 	%p37, %fd120, %fd121;
	sub.f64 	%fd122, %fd114, %fd116;
	add.f64 	%fd123, %fd115, %fd122;
	sub.f64 	%fd124, %fd115, %fd116;
	add.f64 	%fd125, %fd114, %fd124;
	selp.f64 	%fd126, %fd125, %fd123, %p37;
	add.f64 	%fd127, %fd119, %fd126;
	st.shared.f64 	[%r34], %fd116;
	st.shared.f64 	[%r35], %fd127;
$L__BB1_39:
	barrier.sync 	0;
	setp.ne.s32 	%p38, %r33, 0;
	@%p38 bra 	$L__BB1_41;
	ld.shared.f64 	%fd128, [%r34];
	ld.shared.f64 	%fd129, [_ZZ23compute_immunity_all_pkE8smem_sum+8];
	add.f64 	%fd130, %fd128, %fd129;
	ld.shared.f64 	%fd131, [%r35];
	ld.shared.f64 	%fd132, [_ZZ23compute_immunity_all_pkE9smem_comp+8];
	add.f64 	%fd133, %fd131, %fd132;
	abs.f64 	%fd134, %fd128;
	abs.f64 	%fd135, %fd129;
	setp.ltu.f64 	%p39, %fd134, %fd135;
	sub.f64 	%fd136, %fd128, %fd130;
	add.f64 	%fd137, %fd129, %fd136;
	sub.f64 	%fd138, %fd129, %fd130;
	add.f64 	%fd139, %fd128, %fd138;
	selp.f64 	%fd140, %fd139, %fd137, %p39;
	add.f64 	%fd141, %fd133, %fd140;
	st.shared.f64 	[%r34], %fd130;
	st.shared.f64 	[%r35], %fd141;
$L__BB1_41:
	setp.ne.s32 	%p40, %r33, 0;
	barrier.sync 	0;
	@%p40 bra 	$L__BB1_43;
	ld.param.u64 	%rd34, [compute_immunity_all_pk_param_3];
	cvt.u64.u32 	%rd23, %r3;
	mul.lo.s64 	%rd24, %rd1, %rd23;
	cvt.u64.u32 	%rd25, %r37;
	mul.lo.s32 	%r64, %r37, %r1;
	cvt.u64.u32 	%rd26, %r64;
	cvt.u64.u32 	%rd27, %r2;
	add.s64 	%rd28, %rd26, %rd27;
	mad.lo.s64 	%rd29, %rd24, %rd25, %rd28;
	ld.shared.f64 	%fd142, [_ZZ23compute_immunity_all_pkE8smem_sum];
	ld.shared.f64 	%fd143, [_ZZ23compute_immunity_all_pkE9smem_comp];
	add.f64 	%fd144, %fd142, %fd143;
	cvta.to.global.u64 	%rd30, %rd34;
	shl.b64 	%rd31, %rd29, 3;
	add.s64 	%rd32, %rd30, %rd31;
	st.global.f64 	[%rd32], %fd144;
$L__BB1_43:
	ret;

}
	// .globl	compute_gamma_envelope
.visible .entry compute_gamma_envelope(
	.param .u64 .ptr .align 1 compute_gamma_envelope_param_0,
	.param .u64 .ptr .align 1 compute_gamma_envelope_param_1,
	.param .u64 .ptr .align 1 compute_gamma_envelope_param_2,
	.param .u64 .ptr .align 1 compute_gamma_envelope_param_3,
	.param .u64 .ptr .align 1 compute_gamma_envelope_param_4,
	.param .f64 compute_gamma_envelope_param_5,
	.param .u32 compute_gamma_envelope_param_6,
	.param .u32 compute_gamma_envelope_param_7
)
{
	.reg .pred 	%p<41>;
	.reg .b32 	%r<110>;
	.reg .b32 	%f<16>;
	.reg .b64 	%rd<111>;
	.reg .b64 	%fd<269>;
	// demoted variable
	.shared .align 8 .b8 _ZZ22compute_gamma_envelopeE5s_min[2048];
	// demoted variable
	.shared .align 8 .b8 _ZZ22compute_gamma_envelopeE5s_max[2048];
	// demoted variable
	.shared .align 8 .b8 _ZZ22compute_gamma_envelopeE5s_sum[2048];
	// demoted variable
	.shared .align 4 .b8 _ZZ22compute_gamma_envelopeE5s_cnt[1024];
	ld.param.u64 	%rd20, [compute_gamma_envelope_param_0];
	ld.param.u64 	%rd21, [compute_gamma_envelope_param_1];
	ld.param.f64 	%fd85, [compute_gamma_envelope_param_5];
	ld.param.u32 	%r51, [compute_gamma_envelope_param_6];
	ld.param.u32 	%r52, [compute_gamma_envelope_param_7];
	cvta.to.global.u64 	%rd1, %rd21;
	cvta.to.global.u64 	%rd2, %rd20;
	mov.u32 	%r1, %ctaid.x;
	mov.u32 	%r2, %ctaid.y;
	setp.ge.s32 	%p1, %r1, %r51;
	setp.ge.s32 	%p2, %r2, %r52;
	or.pred  	%p3, %p1, %p2;
	@%p3 bra 	$L__BB2_65;
	mov.u32 	%r3, %tid.x;
	setp.gt.u32 	%p4, %r3, 74;
	mov.b32 	%r109, 0;
	mov.f64 	%fd267, 0d0000000000000000;
	mov.f64 	%fd266, 0dC6293E5939A08CEA;
	mov.f64 	%fd265, 0d46293E5939A08CEA;
	@%p4 bra 	$L__BB2_45;
	cvt.u64.u32 	%rd22, %r3;
	mul.wide.u32 	%rd23, %r52, %r51;
	mul.lo.s64 	%rd24, %rd23, %rd22;
	mul.lo.s32 	%r55, %r52, %r1;
	cvt.u64.u32 	%rd25, %r55;
	cvt.u64.u32 	%rd26, %r2;
	add.s64 	%rd27, %rd25, %rd26;
	add.s64 	%rd28, %rd27, %rd24;
	shl.b64 	%rd29, %rd28, 3;
	add.s64 	%rd30, %rd2, %rd29;
	ld.global.nc.f64 	%fd1, [%rd30];
	add.s64 	%rd3, %rd24, %rd26;
	and.b32  	%r4, %r51, 7;
	setp.lt.u32 	%p5, %r51, 8;
	mov.f64 	%fd223, 0d0000000000000000;
	mov.b32 	%r107, 0;
	mov.f64 	%fd222, %fd223;
	@%p5 bra 	$L__BB2_21;
	and.b32  	%r57, %r51, 2147483640;
	neg.s32 	%r105, %r57;
	shl.b32 	%r103, %r52, 1;
	mul.lo.s32 	%r102, %r52, 3;
	shl.b32 	%r101, %r52, 2;
	mul.lo.s32 	%r100, %r52, 5;
	mul.lo.s32 	%r99, %r52, 6;
	mul.lo.s32 	%r98, %r52, 7;
	mov.f64 	%fd223, 0d0000000000000000;
	mov.b32 	%r97, 0;
	mul.wide.s32 	%rd5, %r52, 4;
	mov.u32 	%r96, %r2;
	mov.u32 	%r104, %r52;
$L__BB2_4:
	.pragma "nounroll";
	mul.wide.s32 	%rd31, %r96, 4;
	add.s64 	%rd4, %rd1, %rd31;
	ld.global.nc.f32 	%f1, [%rd4];
	setp.ltu.f32 	%p6, %f1, 0f3C23D70A;
	@%p6 bra 	$L__BB2_6;
	cvt.s64.s32 	%rd32, %r97;
	add.s64 	%rd33, %rd3, %rd32;
	shl.b64 	%rd34, %rd33, 3;
	add.s64 	%rd35, %rd2, %rd34;
	ld.global.nc.f64 	%fd92, [%rd35];
	sub.f64 	%fd93, %fd85, %fd92;
	cvt.f64.f32 	%fd94, %f1;
	fma.rn.f64 	%fd222, %fd93, %fd94, %fd222;
	add.f64 	%fd223, %fd223, %fd94;
$L__BB2_6:
	add.s64 	%rd6, %rd4, %rd5;
	ld.global.nc.f32 	%f2, [%rd6];
	setp.ltu.f32 	%p7, %f2, 0f3C23D70A;
	@%p7 bra 	$L__BB2_8;
	cvt.s64.s32 	%rd36, %r104;
	add.s64 	%rd37, %rd3, %rd36;
	shl.b64 	%rd38, %rd37, 3;
	add.s64 	%rd39, %rd2, %rd38;
	ld.global.nc.f64 	%fd95, [%rd39];
	sub.f64 	%fd96, %fd85, %fd95;
	cvt.f64.f32 	%fd97, %f2;
	fma.rn.f64 	%fd222, %fd96, %fd97, %fd222;
	add.f64 	%fd223, %fd223, %fd97;
$L__BB2_8:
	add.s64 	%rd7, %rd6, %rd5;
	ld.global.nc.f32 	%f3, [%rd7];
	setp.ltu.f32 	%p8, %f3, 0f3C23D70A;
	@%p8 bra 	$L__BB2_10;
	cvt.s64.s32 	%rd40, %r103;
	add.s64 	%rd41, %rd3, %rd40;
	shl.b64 	%rd42, %rd41, 3;
	add.s64 	%rd43, %rd2, %rd42;
	ld.global.nc.f64 	%fd98, [%rd43];
	sub.f64 	%fd99, %fd85, %fd98;
	cvt.f64.f32 	%fd100, %f3;
	fma.rn.f64 	%fd222, %fd99, %fd100, %fd222;
	add.f64 	%fd223, %fd223, %fd100;
$L__BB2_10:
	add.s64 	%rd8, %rd7, %rd5;
	ld.global.nc.f32 	%f4, [%rd8];
	setp.ltu.f32 	%p9, %f4, 0f3C23D70A;
	@%p9 bra 	$L__BB2_12;
	cvt.s64.s32 	%rd44, %r102;
	add.s64 	%rd45, %rd3, %rd44;
	shl.b64 	%rd46, %rd45, 3;
	add.s64 	%rd47, %rd2, %rd46;
	ld.global.nc.f64 	%fd101, [%rd47];
	sub.f64 	%fd102, %fd85, %fd101;
	cvt.f64.f32 	%fd103, %f4;
	fma.rn.f64 	%fd222, %fd102, %fd103, %fd222;
	add.f64 	%fd223, %fd223, %fd103;
$L__BB2_12:
	add.s64 	%rd9, %rd8, %rd5;
	ld.global.nc.f32 	%f5, [%rd9];
	setp.ltu.f32 	%p10, %f5, 0f3C23D70A;
	@%p10 bra 	$L__BB2_14;
	cvt.s64.s32 	%rd48, %r101;
	add.s64 	%rd49, %rd3, %rd48;
	shl.b64 	%rd50, %rd49, 3;
	add.s64 	%rd51, %rd2, %rd50;
	ld.global.nc.f64 	%fd104, [%rd51];
	sub.f64 	%fd105, %fd85, %fd104;
	cvt.f64.f32 	%fd106, %f5;
	fma.rn.f64 	%fd222, %fd105, %fd106, %fd222;
	add.f64 	%fd223, %fd223, %fd106;
$L__BB2_14:
	add.s64 	%rd10, %rd9, %rd5;
	ld.global.nc.f32 	%f6, [%rd10];
	setp.ltu.f32 	%p11, %f6, 0f3C23D70A;
	@%p11 bra 	$L__BB2_16;
	cvt.s64.s32 	%rd52, %r100;
	add.s64 	%rd53, %rd3, %rd52;
	shl.b64 	%rd54, %rd53, 3;
	add.s64 	%rd55, %rd2, %rd54;
	ld.global.nc.f64 	%fd107, [%rd55];
	sub.f64 	%fd108, %fd85, %fd107;
	cvt.f64.f32 	%fd109, %f6;
	fma.rn.f64 	%fd222, %fd108, %fd109, %fd222;
	add.f64 	%fd223, %fd223, %fd109;
$L__BB2_16:
	add.s64 	%rd11, %rd10, %rd5;
	ld.global.nc.f32 	%f7, [%rd11];
	setp.ltu.f32 	%p12, %f7, 0f3C23D70A;
	@%p12 bra 	$L__BB2_18;
	cvt.s64.s32 	%rd56, %r99;
	add.s64 	%rd57, %rd3, %rd56;
	shl.b64 	%rd58, %rd57, 3;
	add.s64 	%rd59, %rd2, %rd58;
	ld.global.nc.f64 	%fd110, [%rd59];
	sub.f64 	%fd111, %fd85, %fd110;
	cvt.f64.f32 	%fd112, %f7;
	fma.rn.f64 	%fd222, %fd111, %fd112, %fd222;
	add.f64 	%fd223, %fd223, %fd112;
$L__BB2_18:
	add.s64 	%rd60, %rd11, %rd5;
	ld.global.nc.f32 	%f8, [%rd60];
	setp.ltu.f32 	%p13, %f8, 0f3C23D70A;
	@%p13 bra 	$L__BB2_20;
	cvt.s64.s32 	%rd61, %r98;
	add.s64 	%rd62, %rd3, %rd61;
	shl.b64 	%rd63, %rd62, 3;
	add.s64 	%rd64, %rd2, %rd63;
	ld.global.nc.f64 	%fd113, [%rd64];
	sub.f64 	%fd114, %fd85, %fd113;
	cvt.f64.f32 	%fd115, %f8;
	fma.rn.f64 	%fd222, %fd114, %fd115, %fd222;
	add.f64 	%fd223, %fd223, %fd115;
$L__BB2_20:
	and.b32  	%r107, %r51, 2147483640;
	add.s32 	%r105, %r105, 8;
	shl.b32 	%r58, %r52, 3;
	add.s32 	%r104, %r104, %r58;
	add.s32 	%r103, %r103, %r58;
	add.s32 	%r102, %r102, %r58;
	add.s32 	%r101, %r101, %r58;
	add.s32 	%r100, %r100, %r58;
	add.s32 	%r99, %r99, %r58;
	add.s32 	%r98, %r98, %r58;
	add.s32 	%r97, %r97, %r58;
	add.s32 	%r96, %r96, %r58;
	setp.ne.s32 	%p14, %r105, 0;
	@%p14 bra 	$L__BB2_4;
$L__BB2_21:
	setp.eq.s32 	%p15, %r4, 0;
	@%p15 bra 	$L__BB2_42;
	and.b32  	%r34, %r51, 3;
	setp.lt.u32 	%p16, %r4, 4;
	@%p16 bra 	$L__BB2_32;
	mul.lo.s32 	%r35, %r107, %r52;
	add.s32 	%r59, %r35, %r2;
	mul.wide.s32 	%rd65, %r59, 4;
	add.s64 	%rd12, %rd1, %rd65;
	ld.global.nc.f32 	%f9, [%rd12];
	setp.ltu.f32 	%p17, %f9, 0f3C23D70A;
	@%p17 bra 	$L__BB2_25;
	cvt.s64.s32 	%rd66, %r35;
	add.s64 	%rd67, %rd3, %rd66;
	shl.b64 	%rd68, %rd67, 3;
	add.s64 	%rd69, %rd2, %rd68;
	ld.global.nc.f64 	%fd117, [%rd69];
	sub.f64 	%fd118, %fd85, %fd117;
	cvt.f64.f32 	%fd119, %f9;
	fma.rn.f64 	%fd222, %fd118, %fd119, %fd222;
	add.f64 	%fd223, %fd223, %fd119;
$L__BB2_25:
	add.s32 	%r36, %r35, %r52;
	mul.wide.s32 	%rd13, %r52, 4;
	add.s64 	%rd14, %rd12, %rd13;
	ld.global.nc.f32 	%f10, [%rd14];
	setp.ltu.f32 	%p18, %f10, 0f3C23D70A;
	@%p18 bra 	$L__BB2_27;
	cvt.s64.s32 	%rd70, %r36;
	add.s64 	%rd71, %rd3, %rd70;
	shl.b64 	%rd72, %rd71, 3;
	add.s64 	%rd73, %rd2, %rd72;
	ld.global.nc.f64 	%fd120, [%rd73];
	sub.f64 	%fd121, %fd85, %fd120;
	cvt.f64.f32 	%fd122, %f10;
	fma.rn.f64 	%fd222, %fd121, %fd122, %fd222;
	add.f64 	%fd223, %fd223, %fd122;
$L__BB2_27:
	add.s32 	%r37, %r36, %r52;
	add.s64 	%rd15, %rd14, %rd13;
	ld.global.nc.f32 	%f11, [%rd15];
	setp.ltu.f32 	%p19, %f11, 0f3C23D70A;
	@%p19 bra 	$L__BB2_29;
	cvt.s64.s32 	%rd74, %r37;
	add.s64 	%rd75, %rd3, %rd74;
	shl.b64 	%rd76, %rd75, 3;
	add.s64 	%rd77, %rd2, %rd76;
	ld.global.nc.f64 	%fd123, [%rd77];
	sub.f64 	%fd124, %fd85, %fd123;
	cvt.f64.f32 	%fd125, %f11;
	fma.rn.f64 	%fd222, %fd124, %fd125, %fd222;
	add.f64 	%fd223, %fd223, %fd125;
$L__BB2_29:
	add.s64 	%rd78, %rd15, %rd13;
	ld.global.nc.f32 	%f12, [%rd78];
	setp.ltu.f32 	%p20, %f12, 0f3C23D70A;
	@%p20 bra 	$L__BB2_31;
	add.s32 	%r60, %r37, %r52;
	cvt.s64.s32 	%rd79, %r60;
	add.s64 	%rd80, %rd3, %rd79;
	shl.b64 	%rd81, %rd80, 3;
	add.s64 	%rd82, %rd2, %rd81;
	ld.global.nc.f64 	%fd126, [%rd82];
	sub.f64 	%fd127, %fd85, %fd126;
	cvt.f64.f32 	%fd128, %f12;
	fma.rn.f64 	%fd222, %fd127, %fd128, %fd222;
	add.f64 	%fd223, %fd223, %fd128;
$L__BB2_31:
	add.s32 	%r107, %r107, 4;
$L__BB2_32:
	setp.eq.s32 	%p21, %r34, 0;
	@%p21 bra 	$L__BB2_42;
	setp.eq.s32 	%p22, %r34, 1;
	@%p22 bra 	$L__BB2_39;
	mul.lo.s32 	%r40, %r107, %r52;
	add.s32 	%r61, %r40, %r2;
	mul.wide.s32 	%rd83, %r61, 4;
	add.s64 	%rd16, %rd1, %rd83;
	ld.global.nc.f32 	%f13, [%rd16];
	setp.ltu.f32 	%p23, %f13, 0f3C23D70A;
	@%p23 bra 	$L__BB2_36;
	cvt.s64.s32 	%rd84, %r40;
	add.s64 	%rd85, %rd3, %rd84;
	shl.b64 	%rd86, %rd85, 3;
	add.s64 	%rd87, %rd2, %rd86;
	ld.global.nc.f64 	%fd130, [%rd87];
	sub.f64 	%fd131, %fd85, %fd130;
	cvt.f64.f32 	%fd132, %f13;
	fma.rn.f64 	%fd222, %fd131, %fd132, %fd222;
	add.f64 	%fd223, %fd223, %fd132;
$L__BB2_36:
	mul.wide.s32 	%rd88, %r52, 4;
	add.s64 	%rd89, %rd16, %rd88;
	ld.global.nc.f32 	%f14, [%rd89];
	setp.ltu.f32 	%p24, %f14, 0f3C23D70A;
	@%p24 bra 	$L__BB2_38;
	add.s32 	%r62, %r40, %r52;
	cvt.s64.s32 	%rd90, %r62;
	add.s64 	%rd91, %rd3, %rd90;
	shl.b64 	%rd92, %rd91, 3;
	add.s64 	%rd93, %rd2, %rd92;
	ld.global.nc.f64 	%fd133, [%rd93];
	sub.f64 	%fd134, %fd85, %fd133;
	cvt.f64.f32 	%fd135, %f14;
	fma.rn.f64 	%fd222, %fd134, %fd135, %fd222;
	add.f64 	%fd223, %fd223, %fd135;
$L__BB2_38:
	add.s32 	%r107, %r107, 2;
$L__BB2_39:
	and.b32  	%r63, %r51, 1;
	setp.eq.b32 	%p25, %r63, 1;
	not.pred 	%p26, %p25;
	@%p26 bra 	$L__BB2_42;
	mul.lo.s32 	%r43, %r107, %r52;
	add.s32 	%r64, %r43, %r2;
	mul.wide.s32 	%rd94, %r64, 4;
	add.s64 	%rd95, %rd1, %rd94;
	ld.global.nc.f32 	%f15, [%rd95];
	setp.ltu.f32 	%p27, %f15, 0f3C23D70A;
	@%p27 bra 	$L__BB2_42;
	cvt.s64.s32 	%rd96, %r43;
	add.s64 	%rd97, %rd3, %rd96;
	shl.b64 	%rd98, %rd97, 3;
	add.s64 	%rd99, %rd2, %rd98;
	ld.global.nc.f64 	%fd136, [%rd99];
	sub.f64 	%fd137, %fd85, %fd136;
	cvt.f64.f32 	%fd138, %f15;
	fma.rn.f64 	%fd222, %fd137, %fd138, %fd222;
	add.f64 	%fd223, %fd223, %fd138;
$L__BB2_42:
	setp.leu.f64 	%p28, %fd223, 0d3F847AE147AE147B;
	setp.leu.f64 	%p29, %fd222, 0d3FF0000000000000;
	mov.f64 	%fd267, 0d0000000000000000;
	or.pred  	%p30, %p28, %p29;
	@%p30 bra 	$L__BB2_44;
	div.rn.f64 	%fd140, %fd222, %fd223;
	sub.f64 	%fd141, %fd85, %fd1;
	div.rn.f64 	%fd142, %fd141, %fd140;
	add.f64 	%fd267, %fd142, 0dBFF0000000000000;
$L__BB2_44:
	max.f64 	%fd266, %fd267, 0dC6293E5939A08CEA;
	min.f64 	%fd265, %fd267, 0d46293E5939A08CEA;
	mov.b32 	%r109, 1;
$L__BB2_45:
	shl.b32 	%r66, %r3, 3;
	mov.u32 	%r67, _ZZ22compute_gamma_envelopeE5s_min;
	add.s32 	%r45, %r67, %r66;
	st.shared.f64 	[%r45], %fd265;
	mov.u32 	%r68, _ZZ22compute_gamma_envelopeE5s_max;
	add.s32 	%r46, %r68, %r66;
	st.shared.f64 	[%r46], %fd266;
	mov.u32 	%r69, _ZZ22compute_gamma_envelopeE5s_sum;
	add.s32 	%r47, %r69, %r66;
	st.shared.f64 	[%r47], %fd267;
	shl.b32 	%r70, %r3, 2;
	mov.u32 	%r71, _ZZ22compute_gamma_envelopeE5s_cnt;
	add.s32 	%r48, %r71, %r70;
	st.shared.u32 	[%r48], %r109;
	bar.sync 	0;
	setp.gt.u32 	%p31, %r3, 127;
	@%p31 bra 	$L__BB2_47;
	ld.shared.f64 	%fd143, [%r45];
	ld.shared.f64 	%fd144, [%r45+1024];
	min.f64 	%fd145, %fd143, %fd144;
	st.shared.f64 	[%r45], %fd145;
	ld.shared.f64 	%fd146, [%r46];
	ld.shared.f64 	%fd147, [%r46+1024];
	max.f64 	%fd148, %fd146, %fd147;
	st.shared.f64 	[%r46], %fd148;
	ld.shared.f64 	%fd149, [%r47+1024];
	ld.shared.f64 	%fd150, [%r47];
	add.f64 	%fd151, %fd149, %fd150;
	st.shared.f64 	[%r47], %fd151;
	ld.shared.u32 	%r72, [%r48+512];
	ld.shared.u32 	%r73, [%r48];
	add.s32 	%r74, %r73, %r72;
	st.shared.u32 	[%r48], %r74;
$L__BB2_47:
	bar.sync 	0;
	setp.gt.u32 	%p32, %r3, 63;
	@%p32 bra 	$L__BB2_49;
	ld.shared.f64 	%fd152, [%r45];
	ld.shared.f64 	%fd153, [%r45+512];
	min.f64 	%fd154, %fd152, %fd153;
	st.shared.f64 	[%r45], %fd154;
	ld.shared.f64 	%fd155, [%r46];
	ld.shared.f64 	%fd156, [%r46+512];
	max.f64 	%fd157, %fd155, %fd156;
	st.shared.f64 	[%r46], %fd157;
	ld.shared.f64 	%fd158, [%r47+512];
	ld.shared.f64 	%fd159, [%r47];
	add.f64 	%fd160, %fd158, %fd159;
	st.shared.f64 	[%r47], %fd160;
	ld.shared.u32 	%r75, [%r48+256];
	ld.shared.u32 	%r76, [%r48];
	add.s32 	%r77, %r76, %r75;
	st.shared.u32 	[%r48], %r77;
$L__BB2_49:
	bar.sync 	0;
	setp.gt.u32 	%p33, %r3, 31;
	@%p33 bra 	$L__BB2_51;
	ld.shared.f64 	%fd161, [%r45];
	ld.shared.f64 	%fd162, [%r45+256];
	min.f64 	%fd163, %fd161, %fd162;
	st.shared.f64 	[%r45], %fd163;
	ld.shared.f64 	%fd164, [%r46];
	ld.shared.f64 	%fd165, [%r46+256];
	max.f64 	%fd166, %fd164, %fd165;
	st.shared.f64 	[%r46], %fd166;
	ld.shared.f64 	%fd167, [%r47+256];
	ld.shared.f64 	%fd168, [%r47];
	add.f64 	%fd169, %fd167, %fd168;
	st.shared.f64 	[%r47], %fd169;
	ld.shared.u32 	%r78, [%r48+128];
	ld.shared.u32 	%r79, [%r48];
	add.s32 	%r80, %r79, %r78;
	st.shared.u32 	[%r48], %r80;
$L__BB2_51:
	bar.sync 	0;
	setp.gt.u32 	%p34, %r3, 15;
	@%p34 bra 	$L__BB2_53;
	ld.shared.f64 	%fd170, [%r45];
	ld.shared.f64 	%fd171, [%r45+128];
	min.f64 	%fd172, %fd170, %fd171;
	st.shared.f64 	[%r45], %fd172;
	ld.shared.f64 	%fd173, [%r46];
	ld.shared.f64 	%fd174, [%r46+128];
	max.f64 	%fd175, %fd173, %fd174;
	st.shared.f64 	[%r46], %fd175;
	ld.shared.f64 	%fd176, [%r47+128];
	ld.shared.f64 	%fd177, [%r47];
	add.f64 	%fd178, %fd176, %fd177;
	st.shared.f64 	[%r47], %fd178;
	ld.shared.u32 	%r81, [%r48+64];
	ld.shared.u32 	%r82, [%r48];
	add.s32 	%r83, %r82, %r81;
	st.shared.u32 	[%r48], %r83;
$L__BB2_53:
	bar.sync 	0;
	setp.gt.u32 	%p35, %r3, 7;
	@%p35 bra 	$L__BB2_55;
	ld.shared.f64 	%fd179, [%r45];
	ld.shared.f64 	%fd180, [%r45+64];
	min.f64 	%fd181, %fd179, %fd180;
	st.shared.f64 	[%r45], %fd181;
	ld.shared.f64 	%fd182, [%r46];
	ld.shared.f64 	%fd183, [%r46+64];
	max.f64 	%fd184, %fd182, %fd183;
	st.shared.f64 	[%r46], %fd184;
	ld.shared.f64 	%fd185, [%r47+64];
	ld.shared.f64 	%fd186, [%r47];
	add.f64 	%fd187, %fd185, %fd186;
	st.shared.f64 	[%r47], %fd187;
	ld.shared.u32 	%r84, [%r48+32];
	ld.shared.u32 	%r85, [%r48];
	add.s32 	%r86, %r85, %r84;
	st.shared.u32 	[%r48], %r86;
$L__BB2_55:
	bar.sync 	0;
	setp.gt.u32 	%p36, %r3, 3;
	@%p36 bra 	$L__BB2_57;
	ld.shared.f64 	%fd188, [%r45];
	ld.shared.f64 	%fd189, [%r45+32];
	min.f64 	%fd190, %fd188, %fd189;
	st.shared.f64 	[%r45], %fd190;
	ld.shared.f64 	%fd191, [%r46];
	ld.shared.f64 	%fd192, [%r46+32];
	max.f64 	%fd193, %fd191, %fd192;
	st.shared.f64 	[%r46], %fd193;
	ld.shared.f64 	%fd194, [%r47+32];
	ld.shared.f64 	%fd195, [%r47];
	add.f64 	%fd196, %fd194, %fd195;
	st.shared.f64 	[%r47], %fd196;
	ld.shared.u32 	%r87, [%r48+16];
	ld.shared.u32 	%r88, [%r48];
	add.s32 	%r89, %r88, %r87;
	st.shared.u32 	[%r48], %r89;
$L__BB2_57:
	bar.sync 	0;
	setp.gt.u32 	%p37, %r3, 1;
	@%p37 bra 	$L__BB2_59;
	ld.shared.f64 	%fd197, [%r45];
	ld.shared.f64 	%fd198, [%r45+16];
	min.f64 	%fd199, %fd197, %fd198;
	st.shared.f64 	[%r45], %fd199;
	ld.shared.f64 	%fd200, [%r46];
	ld.shared.f64 	%fd201, [%r46+16];
	max.f64 	%fd202, %fd200, %fd201;
	st.shared.f64 	[%r46], %fd202;
	ld.shared.f64 	%fd203, [%r47+16];
	ld.shared.f64 	%fd204, [%r47];
	add.f64 	%fd205, %fd203, %fd204;
	st.shared.f64 	[%r47], %fd205;
	ld.shared.u32 	%r90, [%r48+8];
	ld.shared.u32 	%r91, [%r48];
	add.s32 	%r92, %r91, %r90;
	st.shared.u32 	[%r48], %r92;
$L__BB2_59:
	bar.sync 	0;
	setp.ne.s32 	%p38, %r3, 0;
	@%p38 bra 	$L__BB2_61;
	ld.shared.f64 	%fd206, [%r45];
	ld.shared.f64 	%fd207, [_ZZ22compute_gamma_envelopeE5s_min+8];
	min.f64 	%fd208, %fd206, %fd207;
	st.shared.f64 	[%r45], %fd208;
	ld.shared.f64 	%fd209, [%r46];
	ld.shared.f64 	%fd210, [_ZZ22compute_gamma_envelopeE5s_max+8];
	max.f64 	%fd211, %fd209, %fd210;
	st.shared.f64 	[%r46], %fd211;
	ld.shared.f64 	%fd212, [_ZZ22compute_gamma_envelopeE5s_sum+8];
	ld.shared.f64 	%fd213, [%r47];
	add.f64 	%fd214, %fd212, %fd213;
	st.shared.f64 	[%r47], %fd214;
	ld.shared.u32 	%r93, [_ZZ22compute_gamma_envelopeE5s_cnt+4];
	ld.shared.u32 	%r94, [%r48];
	add.s32 	%r95, %r94, %r93;
	st.shared.u32 	[%r48], %r95;
$L__BB2_61:
	setp.ne.s32 	%p39, %r3, 0;
	bar.sync 	0;
	@%p39 bra 	$L__BB2_65;
	ld.param.u64 	%rd109, [compute_gamma_envelope_param_3];
	ld.param.u64 	%rd108, [compute_gamma_envelope_param_2];
	mad.lo.s32 	%r49, %r52, %r1, %r2;
	ld.shared.f64 	%fd216, [_ZZ22compute_gamma_envelopeE5s_min];
	cvta.to.global.u64 	%rd100, %rd108;
	mul.wide.u32 	%rd101, %r49, 8;
	add.s64 	%rd102, %rd100, %rd101;
	st.global.f64 	[%rd102], %fd216;
	ld.shared.f64 	%fd217, [_ZZ22compute_gamma_envelopeE5s_max];
	cvta.to.global.u64 	%rd103, %rd109;
	add.s64 	%rd104, %rd103, %rd101;
	st.global.f64 	[%rd104], %fd217;
	ld.shared.u32 	%r50, [_ZZ22compute_gamma_envelopeE5s_cnt];
	setp.lt.s32 	%p40, %r50, 1;
	mov.f64 	%fd268, 0d0000000000000000;
	@%p40 bra 	$L__BB2_64;
	ld.shared.f64 	%fd218, [_ZZ22compute_gamma_envelopeE5s_sum];
	cvt.rn.f64.u32 	%fd219, %r50;
	div.rn.f64 	%fd268, %fd218, %fd219;
$L__BB2_64:
	ld.param.u64 	%rd110, [compute_gamma_envelope_param_4];
	cvta.to.global.u64 	%rd105, %rd110;
	add.s64 	%rd107, %rd105, %rd101;
	st.global.f64 	[%rd107], %fd268;
$L__BB2_65:
	ret;

}
	// .globl	compute_predictions
.visible .entry compute_predictions(
	.param .u64 .ptr .align 1 compute_predictions_param_0,
	.param .u64 .ptr .align 1 compute_predictions_param_1,
	.param .u64 .ptr .align 1 compute_predictions_param_2,
	.param .u32 compute_predictions_param_3
)
{
	.reg .pred 	%p<8>;
	.reg .b32 	%r<9>;
	.reg .b64 	%rd<16>;
	.reg .b64 	%fd<4>;

	ld.param.u64 	%rd2, [compute_predictions_param_0];
	ld.param.u64 	%rd3, [compute_predictions_param_1];
	ld.param.u64 	%rd4, [compute_predictions_param_2];
	ld.param.u32 	%r2, [compute_predictions_param_3];
	cvta.to.global.u64 	%rd1, %rd4;
	mov.u32 	%r3, %ctaid.x;
	mov.u32 	%r4, %ntid.x;
	mov.u32 	%r5, %tid.x;
	mad.lo.s32 	%r1, %r3, %r4, %r5;
	setp.ge.s32 	%p1, %r1, %r2;
	@%p1 bra 	$L__BB3_6;
	cvta.to.global.u64 	%rd5, %rd2;
	cvta.to.global.u64 	%rd6, %rd3;
	mul.wide.s32 	%rd7, %r1, 8;
	add.s64 	%rd8, %rd5, %rd7;
	ld.global.f64 	%fd1, [%rd8];
	add.s64 	%rd9, %rd6, %rd7;
	ld.global.f64 	%fd3, [%rd9];
	setp.leu.f64 	%p2, %fd1, 0d0000000000000000;
	setp.leu.f64 	%p3, %fd3, 0d0000000000000000;
	or.pred  	%p4, %p2, %p3;
	@%p4 bra 	$L__BB3_3;
	mul.wide.s32 	%rd14, %r1, 4;
	add.s64 	%rd15, %rd1, %rd14;
	mov.b32 	%r8, 1;
	st.global.u32 	[%rd15], %r8;
	bra.uni 	$L__BB3_6;
$L__BB3_3:
	setp.geu.f64 	%p5, %fd1, 0d0000000000000000;
	setp.geu.f64 	%p6, %fd3, 0d0000000000000000;
	or.pred  	%p7, %p5, %p6;
	@%p7 bra 	$L__BB3_5;
	mul.wide.s32 	%rd12, %r1, 4;
	add.s64 	%rd13, %rd1, %rd12;
	mov.b32 	%r7, -1;
	st.global.u32 	[%rd13], %r7;
	bra.uni 	$L__BB3_6;
$L__BB3_5:
	mul.wide.s32 	%rd10, %r1, 4;
	add.s64 	%rd11, %rd1, %rd10;
	mov.b32 	%r6, 0;
	st.global.u32 	[%rd11], %r6;
$L__BB3_6:
	ret;

}


// ===== COMPILED SASS (sm_100) =====

	.target	sm_100

	.elftype	@"ET_EXEC"


//--------------------- .note.nv.tkinfo           --------------------------
	.section	.note.nv.tkinfo,"",@"SHT_NOTE"
	.sectionflags	@"SHF_NOTE_NV_TKINFO"
	.tkinfo
        /*0018*/ 	.word	0x00000002
        /*0030*/ 	.string	""
        /*0030*/ 	.string	"ptxas"
        /*0030*/ 	.string	"Cuda compilation tools, release 13.0, V13.0.88"
        /*0030*/ 	.string	"Build cuda_13.0.r13.0/compiler.36424714_0"
        /*0030*/ 	.string	"-arch sm_100 -m 64 "



//--------------------- .note.nv.cuinfo           --------------------------
	.section	.note.nv.cuinfo,"",@"SHT_NOTE"
	.sectionflags	@"SHF_NOTE_NV_CUINFO"
        /*0018*/ 	.short	0x0002
        /*001a*/ 	.short	0x0064
        /*001c*/ 	.short	0x0082
	.zero		2


//--------------------- .nv.info                  --------------------------
	.section	.nv.info,"",@"SHT_CUDA_INFO"
	.align	4


	//----- nvinfo : EIATTR_REGCOUNT
	.align		4
        /*0000*/ 	.byte	0x04, 0x2f
        /*0002*/ 	.short	(.L_3 - .L_2)
	.align		4
.L_2:
        /*0004*/ 	.word	index@(build_p_neut_tables_all_pk)
        /*0008*/ 	.word	0x0000002a


	//----- nvinfo : EIATTR_FRAME_SIZE
	.align		4
.L_3:
        /*000c*/ 	.byte	0x04, 0x11
        /*000e*/ 	.short	(.L_5 - .L_4)
	.align		4
.L_4:
        /*0010*/ 	.word	index@($__internal_1_$__cuda_sm3x_div_rn_noftz_f32_slowpath)
        /*0014*/ 	.word	0x00000000


	//----- nvinfo : EIATTR_FRAME_SIZE
	.align		4
.L_5:
        /*0018*/ 	.byte	0x04, 0x11
        /*001a*/ 	.short	(.L_7 - .L_6)
	.align		4
.L_6:
        /*001c*/ 	.word	index@(build_p_neut_tables_all_pk)
        /*0020*/ 	.word	0x00000000


	//----- nvinfo : EIATTR_REGCOUNT
	.align		4
.L_7:
        /*0024*/ 	.byte	0x04, 0x2f
        /*0026*/ 	.short	(.L_9 - .L_8)
	.align		4
.L_8:
        /*0028*/ 	.word	index@(compute_immunity_all_pk)
        /*002c*/ 	.word	0x00000019


	//----- nvinfo : EIATTR_FRAME_SIZE
	.align		4
.L_9:
        /*0030*/ 	.byte	0x04, 0x11
        /*0032*/ 	.short	(.L_11 - .L_10)
	.align		4
.L_10:
        /*0034*/ 	.word	index@(compute_immunity_all_pk)
        /*0038*/ 	.word	0x00000000


	//----- nvinfo : EIATTR_REGCOUNT
	.align		4
.L_11:
        /*003c*/ 	.byte	0x04, 0x2f
        /*003e*/ 	.short	(.L_13 - .L_12)
	.align		4
.L_12:
        /*0040*/ 	.word	index@(compute_gamma_envelope)
        /*0044*/ 	.word	0x0000002b


	//----- nvinfo : EIATTR_FRAME_SIZE
	.align		4
.L_13:
        /*0048*/ 	.byte	0x04, 0x11
        /*004a*/ 	.short	(.L_15 - .L_14)
	.align		4
.L_14:
        /*004c*/ 	.word	index@($__internal_0_$__cuda_sm20_div_rn_f64_full)
        /*0050*/ 	.word	0x00000000


	//----- nvinfo : EIATTR_FRAME_SIZE
	.align		4
.L_15:
        /*0054*/ 	.byte	0x04, 0x11
        /*0056*/ 	.short	(.L_17 - .L_16)
	.align		4
.L_16:
        /*0058*/ 	.word	index@(compute_gamma_envelope)
        /*005c*/ 	.word	0x00000000


	//----- nvinfo : EIATTR_REGCOUNT
	.align		4
.L_17:
        /*0060*/ 	.byte	0x04, 0x2f
        /*0062*/ 	.short	(.L_19 - .L_18)
	.align		4
.L_18:
        /*0064*/ 	.word	index@(compute_predictions)
        /*0068*/ 	.word	0x0000000e


	//----- nvinfo : EIATTR_FRAME_SIZE
	.align		4
.L_19:
        /*006c*/ 	.byte	0x04, 0x11
        /*006e*/ 	.short	(.L_21 - .L_20)
	.align		4
.L_20:
        /*0070*/ 	.word	index@(compute_predictions)
        /*0074*/ 	.word	0x00000000


	//----- nvinfo : EIATTR_MIN_STACK_SIZE
	.align		4
.L_21:
        /*0078*/ 	.byte	0x04, 0x12
        /*007a*/ 	.short	(.L_23 - .L_22)
	.align		4
.L_22:
        /*007c*/ 	.word	index@(compute_predictions)
        /*0080*/ 	.word	0x00000000


	//----- nvinfo : EIATTR_MIN_STACK_SIZE
	.align		4
.L_23:
        /*0084*/ 	.byte	0x04, 0x12
        /*0086*/ 	.short	(.L_25 - .L_24)
	.align		4
.L_24:
        /*0088*/ 	.word	index@(compute_gamma_envelope)
        /*008c*/ 	.word	0x00000000


	//----- nvinfo : EIATTR_MIN_STACK_SIZE
	.align		4
.L_25:
        /*0090*/ 	.byte	0x04, 0x12
        /*0092*/ 	.short	(.L_27 - .L_26)
	.align		4
.L_26:
        /*0094*/ 	.word	index@(compute_immunity_all_pk)
        /*0098*/ 	.word	0x00000000


	//----- nvinfo : EIATTR_MIN_STACK_SIZE
	.align		4
.L_27:
        /*009c*/ 	.byte	0x04, 0x12
        /*009e*/ 	.short	(.L_29 - .L_28)
	.align		4
.L_28:
        /*00a0*/ 	.word	index@(build_p_neut_tables_all_pk)
        /*00a4*/ 	.word	0x00000000
.L_29:


//--------------------- .nv.compat                --------------------------
	.section	.nv.compat,"",@"SHT_CUDA_COMPAT_INFO"
	.align	4
        /*0000*/ 	.byte	0x02, 0x09, 0x00, 0x00, 0x02, 0x02, 0x01, 0x00, 0x02, 0x05, 0x05, 0x00, 0x03, 0x07, 0x01, 0x01
        /*0010*/ 	.byte	0x02, 0x03, 0x00, 0x00, 0x02, 0x06, 0x01, 0x00, 0x04, 0x0b, 0x08, 0x00, 0x01, 0x00, 0x00, 0x00
        /*0020*/ 	.byte	0x00, 0x00, 0x00, 0x00


//--------------------- .nv.info.compute_predictions --------------------------
	.section	.nv.info.compute_predictions,"",@"SHT_CUDA_INFO"
	.sectionflags	@""
	.align	4


	//----- nvinfo : EIATTR_CUDA_API_VERSION
	.align		4
        /*0000*/ 	.byte	0x04, 0x37
        /*0002*/ 	.short	(.L_31 - .L_30)
.L_30:
        /*0004*/ 	.word	0x00000082


	//----- nvinfo : EIATTR_KPARAM_INFO
	.align		4
.L_31:
        /*0008*/ 	.byte	0x04, 0x17
        /*000a*/ 	.short	(.L_33 - .L_32)
.L_32:
        /*000c*/ 	.word	0x00000000
        /*0010*/ 	.short	0x0003
        /*0012*/ 	.short	0x0018
        /*0014*/ 	.byte	0x00, 0xf0, 0x11, 0x00


	//----- nvinfo : EIATTR_KPARAM_INFO
	.align		4
.L_33:
        /*0018*/ 	.byte	0x04, 0x17
        /*001a*/ 	.short	(.L_35 - .L_34)
.L_34:
        /*001c*/ 	.word	0x00000000
        /*0020*/ 	.short	0x0002
        /*0022*/ 	.short	0x0010
        /*0024*/ 	.byte	0x00, 0xf5, 0x21, 0x00


	//----- nvinfo : EIATTR_KPARAM_INFO
	.align		4
.L_35:
        /*0028*/ 	.byte	0x04, 0x17
        /*002a*/ 	.short	(.L_37 - .L_36)
.L_36:
        /*002c*/ 	.word	0x00000000
        /*0030*/ 	.short	0x0001
        /*0032*/ 	.short	0x0008
        /*0034*/ 	.byte	0x00, 0xf5, 0x21, 0x00


	//----- nvinfo : EIATTR_KPARAM_INFO
	.align		4
.L_37:
        /*0038*/ 	.byte	0x04, 0x17
        /*003a*/ 	.short	(.L_39 - .L_38)
.L_38:
        /*003c*/ 	.word	0x00000000
        /*0040*/ 	.short	0x0000
        /*0042*/ 	.short	0x0000
        /*0044*/ 	.byte	0x00, 0xf5, 0x21, 0x00


	//----- nvinfo : EIATTR_SPARSE_MMA_MASK
	.align		4
.L_39:
        /*0048*/ 	.byte	0x03, 0x50
        /*004a*/ 	.short	0x0000


	//----- nvinfo : EIATTR_MAXREG_COUNT
	.align		4
        /*004c*/ 	.byte	0x03, 0x1b
        /*004e*/ 	.short	0x00ff


	//----- nvinfo : EIATTR_MERCURY_ISA_VERSION
	.align		4
        /*0050*/ 	.byte	0x03, 0x5f
        /*0052*/ 	.short	0x0101


	//----- nvinfo : EIATTR_VRC_CTA_INIT_COUNT
	.align		4
        /*0054*/ 	.byte	0x02, 0x4a
	.zero		1
	.zero		1


	//----- nvinfo : EIATTR_EXIT_INSTR_OFFSETS
	.align		4
        /*0058*/ 	.byte	0x04, 0x1c
        /*005a*/ 	.short	(.L_41 - .L_40)


	//   ....[0]....
.L_40:
        /*005c*/ 	.word	0x00000070


	//   ....[1]....
        /*0060*/ 	.word	0x00000150


	//   ....[2]....
        /*0064*/ 	.word	0x000001c0


	//   ....[3]....
        /*0068*/ 	.word	0x00000200


	//----- nvinfo : EIATTR_CBANK_PARAM_SIZE
	.align		4
.L_41:
        /*006c*/ 	.byte	0x03, 0x19
        /*006e*/ 	.short	0x001c


	//----- nvinfo : EIATTR_PARAM_CBANK
	.align		4
        /*0070*/ 	.byte	0x04, 0x0a
        /*0072*/ 	.short	(.L_43 - .L_42)
	.align		4
.L_42:
        /*0074*/ 	.word	index@(.nv.constant0.compute_predictions)
        /*0078*/ 	.short	0x0380
        /*007a*/ 	.short	0x001c


	//----- nvinfo : EIATTR_SW_WAR
	.align		4
.L_43:
        /*007c*/ 	.byte	0x04, 0x36
        /*007e*/ 	.short	(.L_45 - .L_44)
.L_44:
        /*0080*/ 	.word	0x00000008
.L_45:


//--------------------- .nv.info.compute_gamma_envelope --------------------------
	.section	.nv.info.compute_gamma_envelope,"",@"SHT_CUDA_INFO"
	.sectionflags	@""
	.align	4


	//----- nvinfo : EIATTR_CUDA_API_VERSION
	.align		4
        /*0000*/ 	.byte	0x04, 0x37
        /*0002*/ 	.short	(.L_47 - .L_46)
.L_46:
        /*0004*/ 	.word	0x00000082


	//----- nvinfo : EIATTR_KPARAM_INFO
	.align		4
.L_47:
        /*0008*/ 	.byte	0x04, 0x17
        /*000a*/ 	.short	(.L_49 - .L_48)
.L_48:
        /*000c*/ 	.word	0x00000000
        /*0010*/ 	.short	0x0007
        /*0012*/ 	.short	0x0034
        /*0014*/ 	.byte	0x00, 0xf0, 0x11, 0x00


	//----- nvinfo : EIATTR_KPARAM_INFO
	.align		4
.L_49:
        /*0018*/ 	.byte	0x04, 0x17
        /*001a*/ 	.short	(.L_51 - .L_50)
.L_50:
        /*001c*/ 	.word	0x00000000
        /*0020*/ 	.short	0x0006
        /*0022*/ 	.short	0x0030
        /*0024*/ 	.byte	0x00, 0xf0, 0x11, 0x00


	//----- nvinfo : EIATTR_KPARAM_INFO
	.align		4
.L_51:
        /*0028*/ 	.byte	0x04, 0x17
        /*002a*/ 	.short	(.L_53 - .L_52)
.L_52:
        /*002c*/ 	.word	0x00000000
        /*0030*/ 	.short	0x0005
        /*0032*/ 	.short	0x0028
        /*0034*/ 	.byte	0x00, 0xf0, 0x21, 0x00


	//----- nvinfo : EIATTR_KPARAM_INFO
	.align		4
.L_53:
        /*0038*/ 	.byte	0x04, 0x17
        /*003a*/ 	.short	(.L_55 - .L_54)
.L_54:
        /*003c*/ 	.word	0x00000000
        /*0040*/ 	.short	0x0004
        /*0042*/ 	.short	0x0020
        /*0044*/ 	.byte	0x00, 0xf5, 0x21, 0x00


	//----- nvinfo : EIATTR_KPARAM_INFO
	.align		4
.L_55:
        /*0048*/ 	.byte	0x04, 0x17
        /*004a*/ 	.short	(.L_57 - .L_56)
.L_56:
        /*004c*/ 	.word	0x00000000
        /*0050*/ 	.short	0x0003
        /*0052*/ 	.short	0x0018
        /*0054*/ 	.byte	0x00, 0xf5, 0x21, 0x00


	//----- nvinfo : EIATTR_KPARAM_INFO
	.align		4
.L_57:
        /*0058*/ 	.byte	0x04, 0x17
        /*005a*/ 	.short	(.L_59 - .L_58)
.L_58:
        /*005c*/ 	.word	0x00000000
        /*0060*/ 	.short	0x0002
        /*0062*/ 	.short	0x0010
        /*0064*/ 	.byte	0x00, 0xf5, 0x21, 0x00


	//----- nvinfo : EIATTR_KPARAM_INFO
	.align		4
.L_59:
        /*0068*/ 	.byte	0x04, 0x17
        /*006a*/ 	.short	(.L_61 - .L_60)
.L_60:
        /*006c*/ 	.word	0x00000000
        /*0070*/ 	.short	0x0001
        /*0072*/ 	.short	0x0008
        /*0074*/ 	.byte	0x00, 0xf5, 0x21, 0x00


	//----- nvinfo : EIATTR_KPARAM_INFO
	.align		4
.L_61:
        /*0078*/ 	.byte	0x04, 0x17
        /*007a*/ 	.short	(.L_63 - .L_62)
.L_62:
        /*007c*/ 	.word	0x00000000
        /*0080*/ 	.short	0x0000
        /*0082*/ 	.short	0x0000
        /*0084*/ 	.byte	0x00, 0xf5, 0x21, 0x00


	//----- nvinfo : EIATTR_SPARSE_MMA_MASK
	.align		4
.L_63:
        /*0088*/ 	.byte	0x03, 0x50
        /*008a*/ 	.short	0x0000


	//----- nvinfo : EIATTR_MAXREG_COUNT
	.align		4
        /*008c*/ 	.byte	0x03, 0x1b
        /*008e*/ 	.short	0x00ff


	//----- nvinfo : EIATTR_NUM_BARRIERS
	.align		4
        /*0090*/ 	.byte	0x02, 0x4c
        /*0092*/ 	.byte	0x01
	.zero		1


	//----- nvinfo : EIATTR_MERCURY_ISA_VERSION
	.align		4
        /*0094*/ 	.byte	0x03, 0x5f
        /*0096*/ 	.short	0x0101


	//----- nvinfo : EIATTR_VRC_CTA_INIT_COUNT
	.align		4
        /*0098*/ 	.byte	0x02, 0x4a
	.zero		1
	.zero		1


	//----- nvinfo : EIATTR_EXIT_INSTR_OFFSETS
	.align		4
        /*009c*/ 	.byte	0x04, 0x1c
        /*009e*/ 	.short	(.L_65 - .L_64)


	//   ....[0]....
.L_64:
        /*00a0*/ 	.word	0x00000060


	//   ....[1]....
        /*00a4*/ 	.word	0x00002980


	//   ....[2]....
        /*00a8*/ 	.word	0x00002c40


	//----- nvinfo : EIATTR_CRS_STACK_SIZE
	.align		4
.L_65:
        /*00ac*/ 	.byte	0x04, 0x1e
        /*00ae*/ 	.short	(.L_67 - .L_66)
.L_66:
        /*00b0*/ 	.word	0x00000000


	//----- nvinfo : EIATTR_CBANK_PARAM_SIZE
	.align		4
.L_67:
        /*00b4*/ 	.byte	0x03, 0x19
        /*00b6*/ 	.short	0x0038


	//----- nvinfo : EIATTR_PARAM_CBANK
	.align		4
        /*00b8*/ 	.byte	0x04, 0x0a
        /*00ba*/ 	.short	(.L_69 - .L_68)
	.align		4
.L_68:
        /*00bc*/ 	.word	index@(.nv.constant0.compute_gamma_envelope)
        /*00c0*/ 	.short	0x0380
        /*00c2*/ 	.short	0x0038


	//----- nvinfo : EIATTR_SW_WAR
	.align		4
.L_69:
        /*00c4*/ 	.byte	0x04, 0x36
        /*00c6*/ 	.short	(.L_71 - .L_70)
.L_70:
        /*00c8*/ 	.word	0x00000008
.L_71:


//--------------------- .nv.info.compute_immunity_all_pk --------------------------
	.section	.nv.info.compute_immunity_all_pk,"",@"SHT_CUDA_INFO"
	.sectionflags	@""
	.align	4


	//----- nvinfo : EIATTR_CUDA_API_VERSION
	.align		4
        /*0000*/ 	.byte	0x04, 0x37
        /*0002*/ 	.short	(.L_73 - .L_72)
.L_72:
        /*0004*/ 	.word	0x00000082


	//----- nvinfo : EIATTR_KPARAM_INFO
	.align		4
.L_73:
        /*0008*/ 	.byte	0x04, 0x17
        /*000a*/ 	.short	(.L_75 - .L_74)
.L_74:
        /*000c*/ 	.word	0x00000000
        /*0010*/ 	.short	0x0007
        /*0012*/ 	.short	0x002c
        /*0014*/ 	.byte	0x00, 0xf0, 0x11, 0x00


	//----- nvinfo : EIATTR_KPARAM_INFO
	.align		4
.L_75:
        /*0018*/ 	.byte	0x04, 0x17
        /*001a*/ 	.short	(.L_77 - .L_76)
.L_76:
        /*001c*/ 	.word	0x00000000
        /*0020*/ 	.short	0x0006
        /*0022*/ 	.short	0x0028
        /*0024*/ 	.byte	0x00, 0xf0, 0x11, 0x00


	//----- nvinfo : EIATTR_KPARAM_INFO
	.align		4
.L_77:
        /*0028*/ 	.byte	0x04, 0x17
        /*002a*/ 	.short	(.L_79 - .L_78)
.L_78:
        /*002c*/ 	.word	0x00000000
        /*0030*/ 	.short	0x0005
        /*0032*/ 	.short	0x0024
        /*0034*/ 	.byte	0x00, 0xf0, 0x11, 0x00


	//----- nvinfo : EIATTR_KPARAM_INFO
	.align		4
.L_79:
        /*0038*/ 	.byte	0x04, 0x17
        /*003a*/ 	.short	(.L_81 - .L_80)
.L_80:
        /*003c*/ 	.word	0x00000000
        /*0040*/ 	.short	0x0004
        /*0042*/ 	.short	0x0020
        /*0044*/ 	.byte	0x00, 0xf0, 0x11, 0x00


	//----- nvinfo : EIATTR_KPARAM_INFO
	.align		4
.L_81:
        /*0048*/ 	.byte	0x04, 0x17
        /*004a*/ 	.short	(.L_83 - .L_82)
.L_82:
        /*004c*/ 	.word	0x00000000
        /*0050*/ 	.short	0x0003
        /*0052*/ 	.short	0x0018
        /*0054*/ 	.byte	0x00, 0xf5, 0x21, 0x00


	//----- nvinfo : EIATTR_KPARAM_INFO
	.align		4
.L_83:
        /*0058*/ 	.byte	0x04, 0x17
        /*005a*/ 	.short	(.L_85 - .L_84)
.L_84:
        /*005c*/ 	.word	0x00000000
        /*0060*/ 	.short	0x0002
        /*0062*/ 	.short	0x0010
        /*0064*/ 	.byte	0x00, 0xf5, 0x21, 0x00


	//----- nvinfo : EIATTR_KPARAM_INFO
	.align		4
.L_85:
        /*0068*/ 	.byte	0x04, 0x17
        /*006a*/ 	.short	(.L_87 - .L_86)
.L_86:
        /*006c*/ 	.word	0x00000000
        /*0070*/ 	.short	0x0001
        /*0072*/ 	.short	0x0008
        /*0074*/ 	.byte	0x00, 0xf5, 0x21, 0x00


	//----- nvinfo : EIATTR_KPARAM_INFO
	.align		4
.L_87:
        /*0078*/ 	.byte	0x04, 0x17
        /*007a*/ 	.short	(.L_89 - .L_88)
.L_88:
        /*007c*/ 	.word	0x00000000
        /*0080*/ 	.short	0x0000
        /*0082*/ 	.short	0x0000
        /*0084*/ 	.byte	0x00, 0xf5, 0x21, 0x00


	//----- nvinfo : EIATTR_SPARSE_MMA_MASK
	.align		4
.L_89:
        /*0088*/ 	.byte	0x03, 0x50
        /*008a*/ 	.short	0x0000


	//----- nvinfo : EIATTR_MAXREG_COUNT
	.align		4
        /*008c*/ 	.byte	0x03, 0x1b
        /*008e*/ 	.short	0x00ff


	//----- nvinfo : EIATTR_NUM_BARRIERS
	.align		4
        /*0090*/ 	.byte	0x02, 0x4c
        /*0092*/ 	.byte	0x01
	.zero		1


	//----- nvinfo : EIATTR_MERCURY_ISA_VERSION
	.align		4
        /*0094*/ 	.byte	0x03, 0x5f
        /*0096*/ 	.short	0x0101


	//----- nvinfo : EIATTR_COOP_GROUP_MASK_REGIDS
	.align		4
        /*0098*/ 	.byte	0x04, 0x29
        /*009a*/ 	.short	(.L_91 - .L_90)


	//   ....[0]....
.L_90:
        /*009c*/ 	.word	0xffffffff


	//   ....[1]....
        /*00a0*/ 	.word	0xffffffff


	//   ....[2]....
        /*00a4*/ 	.word	0xffffffff


	//   ....[3]....
        /*00a8*/ 	.word	0xffffffff


	//   ....[4]....
        /*00ac*/ 	.word	0xffffffff


	//   ....[5]....
        /*00b0*/ 	.word	0xffffffff


	//   ....[6]....
        /*00b4*/ 	.word	0xffffffff


	//   ....[7]....
        /*00b8*/ 	.word	0xffffffff


	//   ....[8]....
        /*00bc*/ 	.word	0xffffffff


	//   ....[9]....
        /*00c0*/ 	.word	0xffffffff


	//   ....[10]....
        /*00c4*/ 	.word	0xffffffff


	//----- nvinfo : EIATTR_COOP_GROUP_INSTR_OFFSETS
	.align		4
.L_91:
        /*00c8*/ 	.byte	0x04, 0x28
        /*00ca*/ 	.short	(.L_93 - .L_92)


	//   ....[0]....
.L_92:
        /*00cc*/ 	.word	0x000004b0


	//   ....[1]....
        /*00d0*/ 	.word	0x000008f0


	//   ....[2]....
        /*00d4*/ 	.word	0x00000a50


	//   ....[3]....
        /*00d8*/ 	.word	0x00000bb0


	//   ....[4]....
        /*00dc*/ 	.word	0x00000d00


	//   ....[5]....
        /*00e0*/ 	.word	0x00000e40


	//   ....[6]....
        /*00e4*/ 	.word	0x00000f80


	//   ....[7]....
        /*00e8*/ 	.word	0x000010c0


	//   ....[8]....
        /*00ec*/ 	.word	0x00001200


	//   ....[9]....
        /*00f0*/ 	.word	0x00001340


	//   ....[10]....
        /*00f4*/ 	.word	0x00001490


	//----- nvinfo : EIATTR_VRC_CTA_INIT_COUNT
	.align		4
.L_93:
        /*00f8*/ 	.byte	0x02, 0x4a
	.zero		1
	.zero		1


	//----- nvinfo : EIATTR_EXIT_INSTR_OFFSETS
	.align		4
        /*00fc*/ 	.byte	0x04, 0x1c
        /*00fe*/ 	.short	(.L_95 - .L_94)


	//   ....[0]....
.L_94:
        /*0100*/ 	.word	0x00000080


	//   ....[1]....
        /*0104*/ 	.word	0x000014a0


	//   ....[2]....
        /*0108*/ 	.word	0x000015f0


	//----- nvinfo : EIATTR_CRS_STACK_SIZE
	.align		4
.L_95:
        /*010c*/ 	.byte	0x04, 0x1e
        /*010e*/ 	.short	(.L_97 - .L_96)
.L_96:
        /*0110*/ 	.word	0x00000000


	//----- nvinfo : EIATTR_CBANK_PARAM_SIZE
	.align		4
.L_97:
        /*0114*/ 	.byte	0x03, 0x19
        /*0116*/ 	.short	0x0030


	//----- nvinfo : EIATTR_PARAM_CBANK
	.align		4
        /*0118*/ 	.byte	0x04, 0x0a
        /*011a*/ 	.short	(.L_99 - .L_98)
	.align		4
.L_98:
        /*011c*/ 	.word	index@(.nv.constant0.compute_immunity_all_pk)
        /*0120*/ 	.short	0x0380
        /*0122*/ 	.short	0x0030


	//----- nvinfo : EIATTR_SW_WAR
	.align		4
.L_99:
        /*0124*/ 	.byte	0x04, 0x36
        /*0126*/ 	.short	(.L_101 - .L_100)
.L_100:
        /*0128*/ 	.word	0x00000008
.L_101:


//--------------------- .nv.info.build_p_neut_tables_all_pk --------------------------
	.section	.nv.info.build_p_neut_tables_all_pk,"",@"SHT_CUDA_INFO"
	.sectionflags	@""
	.align	4


	//----- nvinfo : EIATTR_CUDA_API_VERSION
	.align		4
        /*0000*/ 	.byte	0x04, 0x37
        /*0002*/ 	.short	(.L_103 - .L_102)
.L_102:
        /*0004*/ 	.word	0x00000082


	//----- nvinfo : EIATTR_KPARAM_INFO
	.align		4
.L_103:
        /*0008*/ 	.byte	0x04, 0x17
        /*000a*/ 	.short	(.L_105 - .L_104)
.L_104:
        /*000c*/ 	.word	0x00000000
        /*0010*/ 	.short	0x0002
        /*0012*/ 	.short	0x0010
        /*0014*/ 	.byte	0x00, 0xf0, 0x11, 0x00


	//----- nvinfo : EIATTR_KPARAM_INFO
	.align		4
.L_105:
        /*0018*/ 	.byte	0x04, 0x17
        /*001a*/ 	.short	(.L_107 - .L_106)
.L_106:
        /*001c*/ 	.word	0x00000000
        /*0020*/ 	.short	0x0001
        /*0022*/ 	.short	0x0008
        /*0024*/ 	.byte	0x00, 0xf5, 0x21, 0x00


	//----- nvinfo : EIATTR_KPARAM_INFO
	.align		4
.L_107:
        /*0028*/ 	.byte	0x04, 0x17
        /*002a*/ 	.short	(.L_109 - .L_108)
.L_108:
        /*002c*/ 	.word	0x00000000
        /*0030*/ 	.short	0x0000
        /*0032*/ 	.short	0x0000
        /*0034*/ 	.byte	0x00, 0xf5, 0x21, 0x00


	//----- nvinfo : EIATTR_SPARSE_MMA_MASK
	.align		4
.L_109:
        /*0038*/ 	.byte	0x03, 0x50
        /*003a*/ 	.short	0x0000


	//----- nvinfo : EIATTR_MAXREG_COUNT
	.align		4
        /*003c*/ 	.byte	0x03, 0x1b
        /*003e*/ 	.short	0x00ff


	//----- nvinfo : EIATTR_MERCURY_ISA_VERSION
	.align		4
        /*0040*/ 	.byte	0x03, 0x5f
        /*0042*/ 	.short	0x0101


	//----- nvinfo : EIATTR_VRC_CTA_INIT_COUNT
	.align		4
        /*0044*/ 	.byte	0x02, 0x4a
	.zero		1
	.zero		1


	//----- nvinfo : EIATTR_EXIT_INSTR_OFFSETS
	.align		4
        /*0048*/ 	.byte	0x04, 0x1c
        /*004a*/ 	.short	(.L_111 - .L_110)


	//   ....[0]....
.L_110:
        /*004c*/ 	.word	0x00000080


	//   ....[1]....
        /*0050*/ 	.word	0x00002550


	//----- nvinfo : EIATTR_CRS_STACK_SIZE
	.align		4
.L_111:
        /*0054*/ 	.byte	0x04, 0x1e
        /*0056*/ 	.short	(.L_113 - .L_112)
.L_112:
        /*0058*/ 	.word	0x00000000


	//----- nvinfo : EIATTR_CBANK_PARAM_SIZE
	.align		4
.L_113:
        /*005c*/ 	.byte	0x03, 0x19
        /*005e*/ 	.short	0x0014


	//----- nvinfo : EIATTR_PARAM_CBANK
	.align		4
        /*0060*/ 	.byte	0x04, 0x0a
        /*0062*/ 	.short	(.L_115 - .L_114)
	.align		4
.L_114:
        /*0064*/ 	.word	index@(.nv.constant0.build_p_neut_tables_all_pk)
        /*0068*/ 	.short	0x0380
        /*006a*/ 	.short	0x0014


	//----- nvinfo : EIATTR_SW_WAR
	.align		4
.L_115:
        /*006c*/ 	.byte	0x04, 0x36
        /*006e*/ 	.short	(.L_117 - .L_116)
.L_116:
        /*0070*/ 	.word	0x00000008
.L_117:


//--------------------- .nv.callgraph             --------------------------
	.section	.nv.callgraph,"",@"SHT_CUDA_CALLGRAPH"
	.align	4
	.sectionentsize	8
	.align		4
        /*0000*/ 	.word	0x00000000
	.align		4
        /*0004*/ 	.word	0xffffffff
	.align		4
        /*0008*/ 	.word	0x00000000
	.align		4
        /*000c*/ 	.word	0xfffffffe
	.align		4
        /*0010*/ 	.word	0x00000000
	.align		4
        /*0014*/ 	.word	0xfffffffd
	.align		4
        /*0018*/ 	.word	0x00000000
	.align		4
        /*001c*/ 	.word	0xfffffffc


//--------------------- .nv.constant3             --------------------------
	.section	.nv.constant3,"a",@progbits
	.align	4
.nv.constant3:
	.type		c_tmax,@object
	.size		c_tmax,(c_thalf - c_tmax)
c_tmax:
        /*0000*/ 	.byte	0x00, 0x00, 0x60, 0x41, 0x00, 0x00, 0x8c, 0x41, 0x00, 0x00, 0xa8, 0x41, 0x00, 0x00, 0xc4, 0x41
        /*0010*/ 	.byte	0x00, 0x00, 0xe0, 0x41
	.type		c_thalf,@object
	.size		c_thalf,(.L_1 - c_thalf)
c_thalf:
        /*0014*/ 	.byte	0x00, 0x00, 0xc8, 0x41, 0xb8, 0x1e, 0xe1, 0x41, 0xec, 0x51, 0xfa, 0x41, 0x52, 0xb8, 0x09, 0x42
        /*0024*/ 	.byte	0xae, 0x47, 0x16, 0x42, 0x0a, 0xd7, 0x22, 0x42, 0xa4, 0x70, 0x2f, 0x42, 0x00, 0x00, 0x3c, 0x42
        /*0034*/ 	.byte	0x5c, 0x8f, 0x48, 0x42, 0xf6, 0x28, 0x55, 0x42, 0x52, 0xb8, 0x61, 0x42, 0xae, 0x47, 0x6e, 0x42
        /*0044*/ 	.byte	0x0a, 0xd7, 0x7a, 0x42, 0x52, 0xb8, 0x83, 0x42, 0x00, 0x00, 0x8a, 0x42
.L_1:


//--------------------- .text.compute_predictions --------------------------
	.section	.text.compute_predictions,"ax",@progbits
	.align	128
        .global         compute_predictions
        .type           compute_predictions,@function
        .size           compute_predictions,(.L_x_136 - compute_predictions)
        .other          compute_predictions,@"STO_CUDA_ENTRY STV_DEFAULT"
compute_predictions:
.text.compute_predictions:
[----:B------:R-:W-:Y:S01]  /*0000*/  LDC R1, c[0x0][0x37c] ;  /* 0x0000df00ff017b82 */ /* 0x000fe20000000800 */
[----:B------:R-:W0:Y:S07]  /*0010*/  S2R R0, SR_TID.X ;  /* 0x0000000000007919 */ /* 0x000e2e0000002100 */
[----:B------:R-:W0:Y:S01]  /*0020*/  S2UR UR4, SR_CTAID.X ;  /* 0x00000000000479c3 */ /* 0x000e220000002500 */
[----:B------:R-:W1:Y:S07]  /*0030*/  LDCU UR5, c[0x0][0x398] ;  /* 0x00007300ff0577ac */ /* 0x000e6e0008000800 */
[----:B------:R-:W0:Y:S02]  /*0040*/  LDC R9, c[0x0][0x360] ;  /* 0x0000d800ff097b82 */ /* 0x000e240000000800 */
[----:B0-----:R-:W-:-:S05]  /*0050*/  IMAD R9, R9, UR4, R0 ;  /* 0x0000000409097c24 */ /* 0x001fca000f8e0200 */
[----:B-1----:R-:W-:-:S13]  /*0060*/  ISETP.GE.AND P0, PT, R9, UR5, PT ;  /* 0x0000000509007c0c */ /* 0x002fda000bf06270 */
[----:B------:R-:W-:Y:S05]  /*0070*/  @P0 EXIT ;  /* 0x000000000000094d */ /* 0x000fea0003800000 */
[----:B------:R-:W0:Y:S01]  /*0080*/  LDC.64 R4, c[0x0][0x388] ;  /* 0x0000e200ff047b82 */ /* 0x000e220000000a00 */
[----:B------:R-:W1:Y:S07]  /*0090*/  LDCU.64 UR4, c[0x0][0x358] ;  /* 0x00006b00ff0477ac */ /* 0x000e6e0008000a00 */
[----:B------:R-:W2:Y:S01]  /*00a0*/  LDC.64 R2, c[0x0][0x380] ;  /* 0x0000e000ff027b82 */ /* 0x000ea20000000a00 */
[----:B0-----:R-:W-:-:S06]  /*00b0*/  IMAD.WIDE R4, R9, 0x8, R4 ;  /* 0x0000000809047825 */ /* 0x001fcc00078e0204 */
[----:B-1----:R-:W3:Y:S01]  /*00c0*/  LDG.E.64 R4, desc[UR4][R4.64] ;  /* 0x0000000404047981 */ /* 0x002ee2000c1e1b00 */
[----:B--2---:R-:W-:-:S06]  /*00d0*/  IMAD.WIDE R2, R9, 0x8, R2 ;  /* 0x0000000809027825 */ /* 0x004fcc00078e0202 */
[----:B------:R-:W2:Y:S01]  /*00e0*/  LDG.E.64 R2, desc[UR4][R2.64] ;  /* 0x0000000402027981 */ /* 0x000ea2000c1e1b00 */
[----:B---3--:R-:W-:-:S06]  /*00f0*/  DSETP.GT.AND P0, PT, R4, RZ, PT ;  /* 0x000000ff0400722a */ /* 0x008fcc0003f04000 */
[----:B--2---:R-:W-:-:S14]  /*0100*/  DSETP.LEU.OR P0, PT, R2, RZ, !P0 ;  /* 0x000000ff0200722a */ /* 0x004fdc000470b400 */
[----:B------:R-:W0:Y:S01]  /*0110*/  @!P0 LDC.64 R6, c[0x0][0x390] ;  /* 0x0000e400ff068b82 */ /* 0x000e220000000a00 */
[----:B------:R-:W-:Y:S01]  /*0120*/  @!P0 MOV R11, 0x1 ;  /* 0x00000001000b8802 */ /* 0x000fe20000000f00 */
[----:B0-----:R-:W-:-:S05]  /*0130*/  @!P0 IMAD.WIDE R6, R9, 0x4, R6 ;  /* 0x0000000409068825 */ /* 0x001fca00078e0206 */
[----:B------:R0:W-:Y:S01]  /*0140*/  @!P0 STG.E desc[UR4][R6.64], R11 ;  /* 0x0000000b06008986 */ /* 0x0001e2000c101904 */
[----:B------:R-:W-:Y:S05]  /*0150*/  @!P0 EXIT ;  /* 0x000000000000894d */ /* 0x000fea0003800000 */
[----:B------:R-:W-:-:S06]  /*0160*/  DSETP.GEU.AND P0, PT, R4, RZ, PT ;  /* 0x000000ff0400722a */ /* 0x000fcc0003f0e000 */
[----:B------:R-:W-:-:S14]  /*0170*/  DSETP.GEU.OR P0, PT, R2, RZ, P0 ;  /* 0x000000ff0200722a */ /* 0x000fdc000070e400 */
[----:B------:R-:W1:Y:S01]  /*0180*/  @!P0 LDC.64 R2, c[0x0][0x390] ;  /* 0x0000e400ff028b82 */ /* 0x000e620000000a00 */
[----:B------:R-:W-:Y:S01]  /*0190*/  @!P0 MOV R5, 0xffffffff ;  /* 0xffffffff00058802 */ /* 0x000fe20000000f00 */
[----:B-1----:R-:W-:-:S05]  /*01a0*/  @!P0 IMAD.WIDE R2, R9, 0x4, R2 ;  /* 0x0000000409028825 */ /* 0x002fca00078e0202 */
[----:B------:R1:W-:Y:S01]  /*01b0*/  @!P0 STG.E desc[UR4][R2.64], R5 ;  /* 0x0000000502008986 */ /* 0x0003e2000c101904 */
[----:B------:R-:W-:Y:S05]  /*01c0*/  @!P0 EXIT ;  /* 0x000000000000894d */ /* 0x000fea0003800000 */
[----:B-1----:R-:W1:Y:S02]  /*01d0*/  LDC.64 R2, c[0x0][0x390] ;  /* 0x0000e400ff027b82 */ /* 0x002e640000000a00 */
[----:B-1----:R-:W-:-:S05]  /*01e0*/  IMAD.WIDE R2, R9, 0x4, R2 ;  /* 0x0000000409027825 */ /* 0x002fca00078e0202 */
[----:B------:R-:W-:Y:S01]  /*01f0*/  STG.E desc[UR4][R2.64], RZ ;  /* 0x000000ff02007986 */ /* 0x000fe2000c101904 */
[----:B------:R-:W-:Y:S05]  /*0200*/  EXIT ;  /* 0x000000000000794d */ /* 0x000fea0003800000 */
.L_x_0:
[----:B------:R-:W-:-:S00]  /*0210*/  BRA `(.L_x_0) ;  /* 0xfffffffc00fc7947 */ /* 0x000fc0000383ffff */
[----:B------:R-:W-:-:S00]  /*0220*/  NOP ;  /* 0x0000000000007918 */ /* 0x000fc00000000000 */
        /* <DEDUP_REMOVED lines=13> */
.L_x_136:


//--------------------- .text.compute_gamma_envelope --------------------------
	.section	.text.compute_gamma_envelope,"ax",@progbits
	.align	128
        .global         compute_gamma_envelope
        .type           compute_gamma_envelope,@function
        .size           compute_gamma_envelope,(.L_x_134 - compute_gamma_envelope)
        .other          compute_gamma_envelope,@"STO_CUDA_ENTRY STV_DEFAULT"
compute_gamma_envelope:
.text.compute_gamma_envelope:
[----:B------:R-:W-:Y:S01]  /*0000*/  LDC R1, c[0x0][0x37c] ;  /* 0x0000df00ff017b82 */ /* 0x000fe20000000800 */
[----:B------:R-:W0:Y:S07]  /*0010*/  S2R R16, SR_CTAID.Y ;  /* 0x0000000000107919 */ /* 0x000e2e0000002600 */
[----:B------:R-:W0:Y:S08]  /*0020*/  LDC.64 R2, c[0x0][0x3b0] ;  /* 0x0000ec00ff027b82 */ /* 0x000e300000000a00 */
[----:B------:R-:W1:Y:S01]  /*0030*/  S2UR UR10, SR_CTAID.X ;  /* 0x00000000000a79c3 */ /* 0x000e620000002500 */
[----:B0-----:R-:W-:-:S04]  /*0040*/  ISETP.GE.AND P0, PT, R16, R3, PT ;  /* 0x000000031000720c */ /* 0x001fc80003f06270 */
[----:B-1----:R-:W-:-:S13]  /*0050*/  ISETP.LE.OR P0, PT, R2, UR10, P0 ;  /* 0x0000000a02007c0c */ /* 0x002fda0008703670 */
[----:B------:R-:W-:Y:S05]  /*0060*/  @P0 EXIT ;  /* 0x000000000000094d */ /* 0x000fea0003800000 */
[----:B------:R-:W0:Y:S01]  /*0070*/  S2R R15, SR_TID.X ;  /* 0x00000000000f7919 */ /* 0x000e220000002100 */
[----:B------:R-:W1:Y:S01]  /*0080*/  LDCU.64 UR12, c[0x0][0x358] ;  /* 0x00006b00ff0c77ac */ /* 0x000e620008000a00 */
[----:B------:R-:W-:Y:S01]  /*0090*/  BSSY.RECONVERGENT B0, `(.L_x_1) ;  /* 0x0000179000007945 */ /* 0x000fe20003800200 */
[----:B------:R-:W-:Y:S01]  /*00a0*/  IMAD.MOV.U32 R13, RZ, RZ, RZ ;  /* 0x000000ffff0d7224 */ /* 0x000fe200078e00ff */
[----:B------:R-:W-:Y:S01]  /*00b0*/  CS2R R6, SRZ ;  /* 0x0000000000067805 */ /* 0x000fe2000001ff00 */
[----:B------:R-:W-:Y:S02]  /*00c0*/  IMAD.MOV.U32 R8, RZ, RZ, 0x39a08cea ;  /* 0x39a08ceaff087424 */ /* 0x000fe400078e00ff */
[----:B------:R-:W-:Y:S02]  /*00d0*/  IMAD.MOV.U32 R9, RZ, RZ, -0x39d6c1a7 ;  /* 0xc6293e59ff097424 */ /* 0x000fe400078e00ff */
[----:B------:R-:W-:Y:S02]  /*00e0*/  IMAD.MOV.U32 R10, RZ, RZ, 0x39a08cea ;  /* 0x39a08ceaff0a7424 */ /* 0x000fe400078e00ff */
[----:B------:R-:W-:Y:S01]  /*00f0*/  IMAD.MOV.U32 R11, RZ, RZ, 0x46293e59 ;  /* 0x46293e59ff0b7424 */ /* 0x000fe200078e00ff */
[----:B0-----:R-:W-:-:S13]  /*0100*/  ISETP.GT.U32.AND P0, PT, R15, 0x4a, PT ;  /* 0x0000004a0f00780c */ /* 0x001fda0003f04070 */
[----:B-1----:R-:W-:Y:S05]  /*0110*/  @P0 BRA `(.L_x_2) ;  /* 0x0000001400c00947 */ /* 0x002fea0003800000 */
[C---:B------:R-:W-:Y:S01]  /*0120*/  IMAD R5, R3.reuse, UR10, RZ ;  /* 0x0000000a03057c24 */ /* 0x040fe2000f8e02ff */
[----:B------:R-:W0:Y:S01]  /*0130*/  LDCU.64 UR4, c[0x0][0x380] ;  /* 0x00007000ff0477ac */ /* 0x000e220008000a00 */
[----:B------:R-:W-:-:S03]  /*0140*/  IMAD.WIDE.U32 R20, R3, R2, RZ ;  /* 0x0000000203147225 */ /* 0x000fc600078e00ff */
[----:B------:R-:W-:Y:S01]  /*0150*/  IADD3 R4, P0, PT, R5, R16, RZ ;  /* 0x0000001005047210 */ /* 0x000fe20007f1e0ff */
[----:B------:R-:W-:-:S04]  /*0160*/  IMAD R7, R21, R15, RZ ;  /* 0x0000000f15077224 */ /* 0x000fc800078e02ff */
[----:B------:R-:W-:Y:S02]  /*0170*/  IMAD.X R5, RZ, RZ, RZ, P0 ;  /* 0x000000ffff057224 */ /* 0x000fe400000e06ff */
[----:B------:R-:W-:-:S04]  /*0180*/  IMAD.WIDE.U32 R4, R20, R15, R4 ;  /* 0x0000000f14047225 */ /* 0x000fc800078e0004 */
[----:B------:R-:W-:Y:S01]  /*0190*/  IMAD.IADD R5, R5, 0x1, R7 ;  /* 0x0000000105057824 */ /* 0x000fe200078e0207 */
[----:B0-----:R-:W-:-:S04]  /*01a0*/  LEA R18, P0, R4, UR4, 0x3 ;  /* 0x0000000404127c11 */ /* 0x001fc8000f8018ff */
[----:B------:R-:W-:-:S06]  /*01b0*/  LEA.HI.X R19, R4, UR5, R5, 0x3, P0 ;  /* 0x0000000504137c11 */ /* 0x000fcc00080f1c05 */
[----:B------:R-:W5:Y:S01]  /*01c0*/  LDG.E.64.CONSTANT R18, desc[UR12][R18.64] ;  /* 0x0000000c12127981 */ /* 0x000f62000c1e9b00 */
[----:B------:R-:W-:Y:S01]  /*01d0*/  ISETP.GE.U32.AND P0, PT, R2, 0x8, PT ;  /* 0x000000080200780c */ /* 0x000fe20003f06070 */
[----:B------:R-:W-:Y:S01]  /*01e0*/  IMAD.MOV.U32 R17, RZ, RZ, RZ ;  /* 0x000000ffff117224 */ /* 0x000fe200078e00ff */
[----:B------:R-:W-:Y:S01]  /*01f0*/  UMOV UR4, URZ ;  /* 0x000000ff00047c82 */ /* 0x000fe20008000000 */
[----:B------:R-:W-:Y:S01]  /*0200*/  CS2R R22, SRZ ;  /* 0x0000000000167805 */ /* 0x000fe2000001ff00 */
[----:B------:R-:W-:Y:S01]  /*0210*/  IMAD.WIDE.U32 R20, R20, R15, R16 ;  /* 0x0000000f14147225 */ /* 0x000fe200078e0010 */
[----:B------:R-:W-:-:S03]  /*0220*/  CS2R R14, SRZ ;  /* 0x00000000000e7805 */ /* 0x000fc6000001ff00 */
[----:B------:R-:W-:-:S05]  /*0230*/  IMAD.IADD R0, R7, 0x1, R21 ;  /* 0x0000000107007824 */ /* 0x000fca00078e0215 */
[----:B------:R-:W-:Y:S05]  /*0240*/  @!P0 BRA `(.L_x_3) ;  /* 0x0000000800388947 */ /* 0x000fea0003800000 */
[----:B------:R-:W0:Y:S01]  /*0250*/  LDCU UR4, c[0x0][0x3b4] ;  /* 0x00007680ff0477ac */ /* 0x000e220008000800 */
[----:B------:R-:W-:Y:S01]  /*0260*/  LOP3.LUT R11, R2, 0x7ffffff8, RZ, 0xc0, !PT ;  /* 0x7ffffff8020b7812 */ /* 0x000fe200078ec0ff */
[C---:B------:R-:W-:Y:S01]  /*0270*/  IMAD.SHL.U32 R8, R3.reuse, 0x2, RZ ;  /* 0x0000000203087824 */ /* 0x040fe200078e00ff */
[----:B------:R-:W-:Y:S01]  /*0280*/  CS2R R22, SRZ ;  /* 0x0000000000167805 */ /* 0x000fe2000001ff00 */
[C---:B------:R-:W-:Y:S01]  /*0290*/  IMAD R2, R3.reuse, 0x3, RZ ;  /* 0x0000000303027824 */ /* 0x040fe200078e02ff */
[----:B------:R-:W1:Y:S01]  /*02a0*/  LDCU UR5, c[0x0][0x3b4] ;  /* 0x00007680ff0577ac */ /* 0x000e620008000800 */
[C---:B------:R-:W-:Y:S02]  /*02b0*/  IMAD.SHL.U32 R4, R3.reuse, 0x4, RZ ;  /* 0x0000000403047824 */ /* 0x040fe400078e00ff */
[C---:B------:R-:W-:Y:S02]  /*02c0*/  IMAD R5, R3.reuse, 0x5, RZ ;  /* 0x0000000503057824 */ /* 0x040fe400078e02ff */
[----:B------:R-:W-:-:S02]  /*02d0*/  IMAD R6, R3, 0x6, RZ ;  /* 0x0000000603067824 */ /* 0x000fc400078e02ff */
[----:B------:R-:W-:Y:S02]  /*02e0*/  IMAD R7, R3, 0x7, RZ ;  /* 0x0000000703077824 */ /* 0x000fe400078e02ff */
[----:B------:R-:W-:Y:S02]  /*02f0*/  IMAD.MOV.U32 R10, RZ, RZ, RZ ;  /* 0x000000ffff0a7224 */ /* 0x000fe400078e00ff */
[----:B------:R-:W-:Y:S02]  /*0300*/  IMAD.MOV.U32 R12, RZ, RZ, R16 ;  /* 0x000000ffff0c7224 */ /* 0x000fe400078e0010 */
[----:B------:R-:W-:Y:S02]  /*0310*/  IMAD.MOV R11, RZ, RZ, -R11 ;  /* 0x000000ffff0b7224 */ /* 0x000fe400078e0a0b */
[----:B0-----:R-:W-:-:S07]  /*0320*/  IMAD.U32 R9, RZ, RZ, UR4 ;  /* 0x00000004ff097e24 */ /* 0x001fce000f8e00ff */
.L_x_4:
[----:B------:R-:W0:Y:S02]  /*0330*/  LDC.64 R30, c[0x0][0x388] ;  /* 0x0000e200ff1e7b82 */ /* 0x000e240000000a00 */
[----:B0-----:R-:W-:-:S05]  /*0340*/  IMAD.WIDE R30, R12, 0x4, R30 ;  /* 0x000000040c1e7825 */ /* 0x001fca00078e021e */
[----:B------:R-:W2:Y:S01]  /*0350*/  LDG.E.CONSTANT R36, desc[UR12][R30.64] ;  /* 0x0000000c1e247981 */ /* 0x000ea2000c1e9900 */
[----:B-1----:R-:W-:-:S04]  /*0360*/  IMAD.U32 R3, RZ, RZ, UR5 ;  /* 0x00000005ff037e24 */ /* 0x002fc8000f8e00ff */
[----:B------:R-:W-:-:S05]  /*0370*/  IMAD.WIDE R26, R3, 0x4, R30 ;  /* 0x00000004031a7825 */ /* 0x000fca00078e021e */
[----:B------:R-:W3:Y:S01]  /*0380*/  LDG.E.CONSTANT R28, desc[UR12][R26.64] ;  /* 0x0000000c1a1c7981 */ /* 0x000ee2000c1e9900 */
[----:B------:R-:W-:-:S05]  /*0390*/  IMAD.WIDE R34, R3, 0x4, R26 ;  /* 0x0000000403227825 */ /* 0x000fca00078e021a */
[----:B------:R-:W4:Y:S01]  /*03a0*/  LDG.E.CONSTANT R32, desc[UR12][R34.64] ;  /* 0x0000000c22207981 */ /* 0x000f22000c1e9900 */
[----:B--2---:R-:W-:-:S13]  /*03b0*/  FSETP.GE.AND P1, PT, R36, 0.0099999997764825820923, PT ;  /* 0x3c23d70a2400780b */ /* 0x004fda0003f26000 */
[----:B------:R-:W0:Y:S01]  /*03c0*/  @P1 LDC.64 R24, c[0x0][0x380] ;  /* 0x0000e000ff181b82 */ /* 0x000e220000000a00 */
[----:B------:R-:W-:-:S04]  /*03d0*/  @P1 IADD3 R13, P0, PT, R10, R20, RZ ;  /* 0x000000140a0d1210 */ /* 0x000fc80007f1e0ff */
[----:B------:R-:W-:Y:S02]  /*03e0*/  @P1 LEA.HI.X.SX32 R40, R10, R0, 0x1, P0 ;  /* 0x000000000a281211 */ /* 0x000fe400000f0eff */
[----:B---3--:R-:W-:Y:S01]  /*03f0*/  FSETP.GE.AND P2, PT, R28, 0.0099999997764825820923, PT ;  /* 0x3c23d70a1c00780b */ /* 0x008fe20003f46000 */
[----:B------:R-:W1:Y:S01]  /*0400*/  @P1 LDC.64 R30, c[0x0][0x3a8] ;  /* 0x0000ea00ff1e1b82 */ /* 0x000e620000000a00 */
[----:B0-----:R-:W-:-:S04]  /*0410*/  @P1 LEA R38, P0, R13, R24, 0x3 ;  /* 0x000000180d261211 */ /* 0x001fc800078018ff */
[----:B------:R-:W-:-:S07]  /*0420*/  @P1 LEA.HI.X R39, R13, R25, R40, 0x3, P0 ;  /* 0x000000190d271211 */ /* 0x000fce00000f1c28 */
[----:B------:R-:W0:Y:S01]  /*0430*/  @P2 LDC.64 R24, c[0x0][0x380] ;  /* 0x0000e000ff182b82 */ /* 0x000e220000000a00 */
[----:B------:R-:W1:Y:S01]  /*0440*/  @P1 LDG.E.64.CONSTANT R38, desc[UR12][R38.64] ;  /* 0x0000000c26261981 */ /* 0x000e62000c1e9b00 */
[----:B----4-:R-:W-:Y:S02]  /*0450*/  FSETP.GE.AND P0, PT, R32, 0.0099999997764825820923, PT ;  /* 0x3c23d70a2000780b */ /* 0x010fe40003f06000 */
[----:B------:R-:W-:Y:S01]  /*0460*/  @P2 IADD3 R13, P3, PT, R9, R20, RZ ;  /* 0x00000014090d2210 */ /* 0x000fe20007f7e0ff */
[----:B------:R-:W-:Y:S01]  /*0470*/  IMAD.WIDE R34, R3, 0x4, R34 ;  /* 0x0000000403227825 */ /* 0x000fe200078e0222 */
[----:B------:R-:W2:Y:S02]  /*0480*/  @P1 F2F.F64.F32 R36, R36 ;  /* 0x0000002400241310 */ /* 0x000ea40000201800 */
[----:B0-----:R-:W-:Y:S02]  /*0490*/  @P2 LEA R26, P4, R13, R24, 0x3 ;  /* 0x000000180d1a2211 */ /* 0x001fe400078818ff */
[----:B------:R-:W-:-:S04]  /*04a0*/  @P2 LEA.HI.X.SX32 R24, R9, R0, 0x1, P3 ;  /* 0x0000000009182211 */ /* 0x000fc800018f0eff */
[----:B------:R-:W-:Y:S02]  /*04b0*/  @P2 LEA.HI.X R27, R13, R25, R24, 0x3, P4 ;  /* 0x000000190d1b2211 */ /* 0x000fe400020f1c18 */
[----:B------:R0:W3:Y:S01]  /*04c0*/  LDG.E.CONSTANT R13, desc[UR12][R34.64] ;  /* 0x0000000c220d7981 */ /* 0x0000e2000c1e9900 */
[----:B------:R-:W4:Y:S03]  /*04d0*/  @P0 LDC.64 R24, c[0x0][0x380] ;  /* 0x0000e000ff180b82 */ /* 0x000f260000000a00 */
[----:B------:R-:W3:Y:S01]  /*04e0*/  @P2 LDG.E.64.CONSTANT R26, desc[UR12][R26.64] ;  /* 0x0000000c1a1a2981 */ /* 0x000ee2000c1e9b00 */
[----:B------:R-:W-:Y:S01]  /*04f0*/  @P0 IADD3 R29, P3, PT, R8, R20, RZ ;  /* 0x00000014081d0210 */ /* 0x000fe20007f7e0ff */
[----:B0-----:R-:W-:Y:S01]  /*0500*/  IMAD.WIDE R34, R3, 0x4, R34 ;  /* 0x0000000403227825 */ /* 0x001fe200078e0222 */
[----:B-1----:R-:W-:-:S08]  /*0510*/  @P1 DADD R30, -R38, R30 ;  /* 0x00000000261e1229 */ /* 0x002fd0000000011e */
[----:B--2---:R-:W-:Y:S01]  /*0520*/  @P1 DFMA R14, R30, R36, R14 ;  /* 0x000000241e0e122b */ /* 0x004fe2000000000e */
[----:B----4-:R-:W-:Y:S02]  /*0530*/  @P0 LEA R30, P4, R29, R24, 0x3 ;  /* 0x000000181d1e0211 */ /* 0x010fe400078818ff */
[----:B------:R-:W-:-:S04]  /*0540*/  @P0 LEA.HI.X.SX32 R24, R8, R0, 0x1, P3 ;  /* 0x0000000008180211 */ /* 0x000fc800018f0eff */
[----:B------:R-:W-:Y:S02]  /*0550*/  @P0 LEA.HI.X R31, R29, R25, R24, 0x3, P4 ;  /* 0x000000191d1f0211 */ /* 0x000fe400020f1c18 */
[----:B------:R0:W2:Y:S01]  /*0560*/  LDG.E.CONSTANT R29, desc[UR12][R34.64] ;  /* 0x0000000c221d7981 */ /* 0x0000a2000c1e9900 */
[----:B------:R-:W1:Y:S03]  /*0570*/  @P2 LDC.64 R24, c[0x0][0x3a8] ;  /* 0x0000ea00ff182b82 */ /* 0x000e660000000a00 */
[----:B------:R-:W4:Y:S01]  /*0580*/  @P0 LDG.E.64.CONSTANT R30, desc[UR12][R30.64] ;  /* 0x0000000c1e1e0981 */ /* 0x000f22000c1e9b00 */
[----:B---3--:R-:W-:Y:S01]  /*0590*/  FSETP.GE.AND P3, PT, R13, 0.0099999997764825820923, PT ;  /* 0x3c23d70a0d00780b */ /* 0x008fe20003f66000 */
[----:B------:R-:W3:Y:S01]  /*05a0*/  @P2 F2F.F64.F32 R38, R28 ;  /* 0x0000001c00262310 */ /* 0x000ee20000201800 */
[----:B------:R-:W-:Y:S02]  /*05b0*/  @P1 DADD R22, R22, R36 ;  /* 0x0000000016161229 */ /* 0x000fe40000000024 */
[----:B------:R-:W4:Y:S01]  /*05c0*/  @P0 LDC.64 R36, c[0x0][0x3a8] ;  /* 0x0000ea00ff240b82 */ /* 0x000f220000000a00 */
[----:B-1----:R-:W-:-:S08]  /*05d0*/  @P2 DADD R26, -R26, R24 ;  /* 0x000000001a1a2229 */ /* 0x002fd00000000118 */
[----:B------:R-:W1:Y:S01]  /*05e0*/  @P3 LDC.64 R24, c[0x0][0x380] ;  /* 0x0000e000ff183b82 */ /* 0x000e620000000a00 */
[----:B---3--:R-:W-:Y:S02]  /*05f0*/  @P2 DADD R22, R22, R38 ;  /* 0x0000000016162229 */ /* 0x008fe40000000026 */
[----:B------:R-:W-:Y:S01]  /*0600*/  @P2 DFMA R14, R26, R38, R14 ;  /* 0x000000261a0e222b */ /* 0x000fe2000000000e */
[----:B------:R-:W-:Y:S01]  /*0610*/  @P3 IADD3 R27, P2, PT, R2, R20, RZ ;  /* 0x00000014021b3210 */ /* 0x000fe20007f5e0ff */
[----:B0-----:R-:W-:-:S05]  /*0620*/  IMAD.WIDE R34, R3, 0x4, R34 ;  /* 0x0000000403227825 */ /* 0x001fca00078e0222 */
[----:B------:R0:W3:Y:S01]  /*0630*/  LDG.E.CONSTANT R28, desc[UR12][R34.64] ;  /* 0x0000000c221c7981 */ /* 0x0000e2000c1e9900 */
[----:B-1----:R-:W-:Y:S02]  /*0640*/  @P3 LEA R26, P4, R27, R24, 0x3 ;  /* 0x000000181b1a3211 */ /* 0x002fe400078818ff */
[----:B------:R-:W-:-:S04]  /*0650*/  @P3 LEA.HI.X.SX32 R24, R2, R0, 0x1, P2 ;  /* 0x0000000002183211 */ /* 0x000fc800010f0eff */
[----:B------:R-:W-:Y:S01]  /*0660*/  @P3 LEA.HI.X R27, R27, R25, R24, 0x3, P4 ;  /* 0x000000191b1b3211 */ /* 0x000fe200020f1c18 */
[----:B------:R-:W1:Y:S05]  /*0670*/  @P0 F2F.F64.F32 R32, R32 ;  /* 0x0000002000200310 */ /* 0x000e6a0000201800 */
[----:B------:R-:W3:Y:S01]  /*0680*/  @P3 LDG.E.64.CONSTANT R26, desc[UR12][R26.64] ;  /* 0x0000000c1a1a3981 */ /* 0x000ee2000c1e9b00 */
[----:B--2---:R-:W-:-:S13]  /*0690*/  FSETP.GE.AND P1, PT, R29, 0.0099999997764825820923, PT ;  /* 0x3c23d70a1d00780b */ /* 0x004fda0003f26000 */
[----:B------:R-:W2:Y:S01]  /*06a0*/  @P1 LDC.64 R24, c[0x0][0x380] ;  /* 0x0000e000ff181b82 */ /* 0x000ea20000000a00 */
[----:B----4-:R-:W-:Y:S01]  /*06b0*/  @P0 DADD R30, -R30, R36 ;  /* 0x000000001e1e0229 */ /* 0x010fe20000000124 */
[----:B------:R-:W-:-:S07]  /*06c0*/  IMAD.WIDE R36, R3, 0x4, R34 ;  /* 0x0000000403247825 */ /* 0x000fce00078e0222 */
[----:B-1----:R-:W-:Y:S01]  /*06d0*/  @P0 DFMA R14, R30, R32, R14 ;  /* 0x000000201e0e022b */ /* 0x002fe2000000000e */
[----:B------:R-:W-:-:S04]  /*06e0*/  @P1 IADD3 R30, P2, PT, R4, R20, RZ ;  /* 0x00000014041e1210 */ /* 0x000fc80007f5e0ff */
[----:B------:R-:W-:Y:S02]  /*06f0*/  @P1 LEA.HI.X.SX32 R31, R4, R0, 0x1, P2 ;  /* 0x00000000041f1211 */ /* 0x000fe400010f0eff */
[----:B--2---:R-:W-:-:S04]  /*0700*/  @P1 LEA R24, P4, R30, R24, 0x3 ;  /* 0x000000181e181211 */ /* 0x004fc800078818ff */
[----:B------:R-:W-:Y:S02]  /*0710*/  @P1 LEA.HI.X R25, R30, R25, R31, 0x3, P4 ;  /* 0x000000191e191211 */ /* 0x000fe400020f1c1f */
[----:B------:R1:W2:Y:S01]  /*0720*/  LDG.E.CONSTANT R30, desc[UR12][R36.64] ;  /* 0x0000000c241e7981 */ /* 0x0002a2000c1e9900 */
[----:B0-----:R-:W-:-:S03]  /*0730*/  IMAD.WIDE R34, R3, 0x4, R36 ;  /* 0x0000000403227825 */ /* 0x001fc600078e0224 */
[----:B------:R-:W4:Y:S04]  /*0740*/  @P1 LDG.E.64.CONSTANT R24, desc[UR12][R24.64] ;  /* 0x0000000c18181981 */ /* 0x000f28000c1e9b00 */
[----:B------:R0:W4:Y:S01]  /*0750*/  LDG.E.CONSTANT R31, desc[UR12][R34.64] ;  /* 0x0000000c221f7981 */ /* 0x000122000c1e9900 */
[----:B------:R-:W-:Y:S01]  /*0760*/  @P0 DADD R22, R22, R32 ;  /* 0x0000000016160229 */ /* 0x000fe20000000020 */
[----:B------:R-:W1:Y:S01]  /*0770*/  @P3 LDC.64 R32, c[0x0][0x3a8] ;  /* 0x0000ea00ff203b82 */ /* 0x000e620000000a00 */
[----:B---3--:R-:W-:Y:S01]  /*0780*/  FSETP.GE.AND P0, PT, R28, 0.0099999997764825820923, PT ;  /* 0x3c23d70a1c00780b */ /* 0x008fe20003f06000 */
[----:B------:R-:W3:Y:S01]  /*0790*/  @P3 F2F.F64.F32 R38, R13 ;  /* 0x0000000d00263310 */ /* 0x000ee20000201800 */
[----:B-1----:R-:W-:-:S11]  /*07a0*/  @P3 DADD R32, -R26, R32 ;  /* 0x000000001a203229 */ /* 0x002fd60000000120 */
[----:B------:R-:W0:Y:S01]  /*07b0*/  @P0 LDC.64 R26, c[0x0][0x380] ;  /* 0x0000e000ff1a0b82 */ /* 0x000e220000000a00 */
[----:B---3--:R-:W-:Y:S02]  /*07c0*/  @P3 DADD R22, R22, R38 ;  /* 0x0000000016163229 */ /* 0x008fe40000000026 */
[----:B------:R-:W-:-:S05]  /*07d0*/  @P3 DFMA R14, R32, R38, R14 ;  /* 0x00000026200e322b */ /* 0x000fca000000000e */
[----:B------:R-:W1:Y:S01]  /*07e0*/  @P1 LDC.64 R32, c[0x0][0x3a8] ;  /* 0x0000ea00ff201b82 */ /* 0x000e620000000a00 */
[----:B------:R-:W-:-:S04]  /*07f0*/  @P0 IADD3 R36, P3, PT, R5, R20, RZ ;  /* 0x0000001405240210 */ /* 0x000fc80007f7e0ff */
[----:B0-----:R-:W-:Y:S02]  /*0800*/  @P0 LEA R34, P4, R36, R26, 0x3 ;  /* 0x0000001a24220211 */ /* 0x001fe400078818ff */
[----:B------:R-:W-:-:S04]  /*0810*/  @P0 LEA.HI.X.SX32 R26, R5, R0, 0x1, P3 ;  /* 0x00000000051a0211 */ /* 0x000fc800018f0eff */
[----:B------:R-:W-:Y:S02]  /*0820*/  @P0 LEA.HI.X R35, R36, R27, R26, 0x3, P4 ;  /* 0x0000001b24230211 */ /* 0x000fe400020f1c1a */
[----:B------:R-:W0:Y:S04]  /*0830*/  @P1 F2F.F64.F32 R36, R29 ;  /* 0x0000001d00241310 */ /* 0x000e280000201800 */
[----:B------:R-:W3:Y:S01]  /*0840*/  @P0 LDG.E.64.CONSTANT R34, desc[UR12][R34.64] ;  /* 0x0000000c22220981 */ /* 0x000ee2000c1e9b00 */
[----:B--2---:R-:W-:Y:S02]  /*0850*/  FSETP.GE.AND P2, PT, R30, 0.0099999997764825820923, PT ;  /* 0x3c23d70a1e00780b */ /* 0x004fe40003f46000 */
[----:B----4-:R-:W-:-:S11]  /*0860*/  FSETP.GE.AND P3, PT, R31, 0.0099999997764825820923, PT ;  /* 0x3c23d70a1f00780b */ /* 0x010fd60003f66000 */
[----:B------:R-:W2:Y:S01]  /*0870*/  @P2 LDC.64 R26, c[0x0][0x380] ;  /* 0x0000e000ff1a2b82 */ /* 0x000ea20000000a00 */
[----:B-1----:R-:W-:-:S07]  /*0880*/  @P1 DADD R32, -R24, R32 ;  /* 0x0000000018201229 */ /* 0x002fce0000000120 */
[----:B------:R-:W1:Y:S01]  /*0890*/  @P3 LDC.64 R24, c[0x0][0x380] ;  /* 0x0000e000ff183b82 */ /* 0x000e620000000a00 */
[----:B------:R-:W-:Y:S01]  /*08a0*/  @P2 IADD3 R13, P4, PT, R6, R20, RZ ;  /* 0x00000014060d2210 */ /* 0x000fe20007f9e0ff */
[----:B0-----:R-:W-:-:S03]  /*08b0*/  @P1 DFMA R14, R32, R36, R14 ;  /* 0x00000024200e122b */ /* 0x001fc6000000000e */
[----:B------:R-:W-:Y:S02]  /*08c0*/  @P2 LEA.HI.X.SX32 R32, R6, R0, 0x1, P4 ;  /* 0x0000000006202211 */ /* 0x000fe400020f0eff */
[----:B--2---:R-:W-:-:S04]  /*08d0*/  @P2 LEA R26, P5, R13, R26, 0x3 ;  /* 0x0000001a0d1a2211 */ /* 0x004fc800078a18ff */
[----:B------:R-:W-:Y:S02]  /*08e0*/  @P2 LEA.HI.X R27, R13, R27, R32, 0x3, P5 ;  /* 0x0000001b0d1b2211 */ /* 0x000fe400028f1c20 */
[----:B------:R-:W-:-:S04]  /*08f0*/  @P3 IADD3 R13, P4, PT, R7, R20, RZ ;  /* 0x00000014070d3210 */ /* 0x000fc80007f9e0ff */
[----:B-1----:R-:W-:Y:S01]  /*0900*/  @P3 LEA R24, P5, R13, R24, 0x3 ;  /* 0x000000180d183211 */ /* 0x002fe200078a18ff */
[----:B------:R-:W2:Y:S01]  /*0910*/  @P2 LDG.E.64.CONSTANT R26, desc[UR12][R26.64] ;  /* 0x0000000c1a1a2981 */ /* 0x000ea2000c1e9b00 */
[----:B------:R-:W-:-:S04]  /*0920*/  @P3 LEA.HI.X.SX32 R32, R7, R0, 0x1, P4 ;  /* 0x0000000007203211 */ /* 0x000fc800020f0eff */
[----:B------:R-:W-:Y:S02]  /*0930*/  @P3 LEA.HI.X R25, R13, R25, R32, 0x3, P5 ;  /* 0x000000190d193211 */ /* 0x000fe400028f1c20 */
[----:B------:R-:W3:Y:S04]  /*0940*/  @P0 LDC.64 R32, c[0x0][0x3a8] ;  /* 0x0000ea00ff200b82 */ /* 0x000ee80000000a00 */
[----:B------:R-:W4:Y:S01]  /*0950*/  @P3 LDG.E.64.CONSTANT R24, desc[UR12][R24.64] ;  /* 0x0000000c18183981 */ /* 0x000f22000c1e9b00 */
[----:B------:R-:W0:Y:S01]  /*0960*/  @P0 F2F.F64.F32 R28, R28 ;  /* 0x0000001c001c0310 */ /* 0x000e220000201800 */
[----:B------:R-:W-:Y:S02]  /*0970*/  @P1 DADD R22, R22, R36 ;  /* 0x0000000016161229 */ /* 0x000fe40000000024 */
[----:B---3--:R-:W-:Y:S01]  /*0980*/  @P0 DADD R32, -R34, R32 ;  /* 0x0000000022200229 */ /* 0x008fe20000000120 */
[----:B------:R-:W2:Y:S07]  /*0990*/  @P2 LDC.64 R34, c[0x0][0x3a8] ;  /* 0x0000ea00ff222b82 */ /* 0x000eae0000000a00 */
[----:B0-----:R-:W-:-:S02]  /*09a0*/  @P0 DFMA R14, R32, R28, R14 ;  /* 0x0000001c200e022b */ /* 0x001fc4000000000e */
[----:B------:R-:W4:Y:S01]  /*09b0*/  @P3 LDC.64 R32, c[0x0][0x3a8] ;  /* 0x0000ea00ff203b82 */ /* 0x000f220000000a00 */
[----:B------:R-:W0:Y:S01]  /*09c0*/  @P2 F2F.F64.F32 R36, R30 ;  /* 0x0000001e00242310 */ /* 0x000e220000201800 */
[----:B------:R-:W-:Y:S01]  /*09d0*/  VIADD R11, R11, 0x8 ;  /* 0x000000080b0b7836 */ /* 0x000fe20000000000 */
[----:B------:R-:W-:-:S04]  /*09e0*/  @P0 DADD R22, R22, R28 ;  /* 0x0000000016160229 */ /* 0x000fc8000000001c */
[----:B------:R-:W-:-:S04]  /*09f0*/  ISETP.NE.AND P0, PT, R11, RZ, PT ;  /* 0x000000ff0b00720c */ /* 0x000fc80003f05270 */
[----:B0-----:R-:W-:Y:S01]  /*0a00*/  @P2 DADD R22, R22, R36 ;  /* 0x0000000016162229 */ /* 0x001fe20000000024 */
[C---:B------:R-:W-:Y:S02]  /*0a10*/  IMAD R12, R3.reuse, 0x8, R12 ;  /* 0x00000008030c7824 */ /* 0x040fe400078e020c */
[C---:B------:R-:W-:Y:S02]  /*0a20*/  IMAD R10, R3.reuse, 0x8, R10 ;  /* 0x00000008030a7824 */ /* 0x040fe400078e020a */
[C---:B------:R-:W-:Y:S02]  /*0a30*/  IMAD R9, R3.reuse, 0x8, R9 ;  /* 0x0000000803097824 */ /* 0x040fe400078e0209 */
[C---:B------:R-:W-:Y:S02]  /*0a40*/  IMAD R8, R3.reuse, 0x8, R8 ;  /* 0x0000000803087824 */ /* 0x040fe400078e0208 */
[C---:B------:R-:W-:Y:S02]  /*0a50*/  IMAD R2, R3.reuse, 0x8, R2 ;  /* 0x0000000803027824 */ /* 0x040fe400078e0202 */
[----:B------:R-:W-:-:S02]  /*0a60*/  IMAD R4, R3, 0x8, R4 ;  /* 0x0000000803047824 */ /* 0x000fc400078e0204 */
[C---:B------:R-:W-:Y:S02]  /*0a70*/  IMAD R5, R3.reuse, 0x8, R5 ;  /* 0x0000000803057824 */ /* 0x040fe400078e0205 */
[C---:B------:R-:W-:Y:S02]  /*0a80*/  IMAD R6, R3.reuse, 0x8, R6 ;  /* 0x0000000803067824 */ /* 0x040fe400078e0206 */
[----:B------:R-:W-:Y:S01]  /*0a90*/  IMAD R7, R3, 0x8, R7 ;  /* 0x0000000803077824 */ /* 0x000fe200078e0207 */
[----:B--2---:R-:W-:Y:S01]  /*0aa0*/  @P2 DADD R26, -R26, R34 ;  /* 0x000000001a1a2229 */ /* 0x004fe20000000122 */
[----:B------:R-:W0:Y:S07]  /*0ab0*/  @P3 F2F.F64.F32 R34, R31 ;  /* 0x0000001f00223310 */ /* 0x000e2e0000201800 */
[----:B------:R-:W-:-:S02]  /*0ac0*/  @P2 DFMA R14, R26, R36, R14 ;  /* 0x000000241a0e222b */ /* 0x000fc4000000000e */
[----:B----4-:R-:W-:Y:S02]  /*0ad0*/  @P3 DADD R24, -R24, R32 ;  /* 0x0000000018183229 */ /* 0x010fe40000000120 */
[----:B0-----:R-:W-:-:S06]  /*0ae0*/  @P3 DADD R22, R22, R34 ;  /* 0x0000000016163229 */ /* 0x001fcc0000000022 */
[----:B------:R-:W-:Y:S01]  /*0af0*/  @P3 DFMA R14, R24, R34, R14 ;  /* 0x00000022180e322b */ /* 0x000fe2000000000e */
[----:B------:R-:W-:Y:S10]  /*0b00*/  @P0 BRA `(.L_x_4) ;  /* 0xfffffff800080947 */ /* 0x000ff4000383ffff */
[----:B------:R-:W0:Y:S02]  /*0b10*/  LDCU UR4, c[0x0][0x3b0] ;  /* 0x00007600ff0477ac */ /* 0x000e240008000800 */
[----:B0-----:R-:W-:-:S12]  /*0b20*/  ULOP3.LUT UR4, UR4, 0x7ffffff8, URZ, 0xc0, !UPT ;  /* 0x7ffffff804047892 */ /* 0x001fd8000f8ec0ff */
.L_x_3:
[----:B------:R-:W0:Y:S02]  /*0b30*/  LDCU UR5, c[0x0][0x3b0] ;  /* 0x00007600ff0577ac */ /* 0x000e240008000800 */
[----:B0-----:R-:W-:-:S04]  /*0b40*/  ULOP3.LUT UR6, UR5, 0x7, URZ, 0xc0, !UPT ;  /* 0x0000000705067892 */ /* 0x001fc8000f8ec0ff */
[----:B------:R-:W-:-:S09]  /*0b50*/  UISETP.NE.AND UP0, UPT, UR6, URZ, UPT ;  /* 0x000000ff0600728c */ /* 0x000fd2000bf05270 */
[----:B------:R-:W-:Y:S05]  /*0b60*/  BRA.U !UP0, `(.L_x_5) ;  /* 0x0000000508fc7547 */ /* 0x000fea000b800000 */
[----:B------:R-:W0:Y:S01]  /*0b70*/  LDCU UR5, c[0x0][0x3b0] ;  /* 0x00007600ff0577ac */ /* 0x000e220008000800 */
[----:B------:R-:W-:Y:S02]  /*0b80*/  UISETP.GE.U32.AND UP0, UPT, UR6, 0x4, UPT ;  /* 0x000000040600788c */ /* 0x000fe4000bf06070 */
[----:B0-----:R-:W-:-:S04]  /*0b90*/  ULOP3.LUT UR7, UR5, 0x3, URZ, 0xc0, !UPT ;  /* 0x0000000305077892 */ /* 0x001fc8000f8ec0ff */
[----:B------:R-:W-:-:S03]  /*0ba0*/  UISETP.NE.AND UP1, UPT, UR7, URZ, UPT ;  /* 0x000000ff0700728c */ /* 0x000fc6000bf25270 */
[----:B------:R-:W-:Y:S08]  /*0bb0*/  BRA.U !UP0, `(.L_x_6) ;  /* 0x0000000108fc7547 */ /* 0x000ff0000b800000 */
[----:B------:R-:W0:Y:S01]  /*0bc0*/  LDC.64 R8, c[0x0][0x388] ;  /* 0x0000e200ff087b82 */ /* 0x000e220000000a00 */
[----:B------:R-:W-:-:S04]  /*0bd0*/  IMAD R7, R3, UR4, RZ ;  /* 0x0000000403077c24 */ /* 0x000fc8000f8e02ff */
[----:B------:R-:W-:-:S04]  /*0be0*/  IMAD.IADD R5, R7, 0x1, R16 ;  /* 0x0000000107057824 */ /* 0x000fc800078e0210 */
[----:B0-----:R-:W-:-:S05]  /*0bf0*/  IMAD.WIDE R8, R5, 0x4, R8 ;  /* 0x0000000405087825 */ /* 0x001fca00078e0208 */
[----:B------:R-:W2:Y:S01]  /*0c00*/  LDG.E.CONSTANT R6, desc[UR12][R8.64] ;  /* 0x0000000c08067981 */ /* 0x000ea2000c1e9900 */
[----:B------:R-:W-:-:S05]  /*0c10*/  IMAD.WIDE R10, R3, 0x4, R8 ;  /* 0x00000004030a7825 */ /* 0x000fca00078e0208 */
[----:B------:R-:W3:Y:S01]  /*0c20*/  LDG.E.CONSTANT R2, desc[UR12][R10.64] ;  /* 0x0000000c0a027981 */ /* 0x000ee2000c1e9900 */
[----:B------:R-:W-:-:S05]  /*0c30*/  IMAD.WIDE R24, R3, 0x4, R10 ;  /* 0x0000000403187825 */ /* 0x000fca00078e020a */
[----:B------:R0:W4:Y:S01]  /*0c40*/  LDG.E.CONSTANT R31, desc[UR12][R24.64] ;  /* 0x0000000c181f7981 */ /* 0x000122000c1e9900 */
[----:B------:R-:W-:-:S05]  /*0c50*/  IMAD.WIDE R4, R3, 0x4, R24 ;  /* 0x0000000403047825 */ /* 0x000fca00078e0218 */
[----:B------:R-:W4:Y:S01]  /*0c60*/  LDG.E.CONSTANT R30, desc[UR12][R4.64] ;  /* 0x0000000c041e7981 */ /* 0x000f22000c1e9900 */
[----:B0-----:R-:W-:-:S04]  /*0c70*/  IMAD.IADD R25, R7, 0x1, R3 ;  /* 0x0000000107197824 */ /* 0x001fc800078e0203 */
[----:B------:R-:W-:Y:S01]  /*0c80*/  IMAD.IADD R29, R25, 0x1, R3 ;  /* 0x00000001191d7824 */ /* 0x000fe200078e0203 */
[----:B--2---:R-:W-:Y:S02]  /*0c90*/  FSETP.GE.AND P3, PT, R6, 0.0099999997764825820923, PT ;  /* 0x3c23d70a0600780b */ /* 0x004fe40003f66000 */
[----:B---3--:R-:W-:Y:S02]  /*0ca0*/  FSETP.GE.AND P2, PT, R2, 0.0099999997764825820923, PT ;  /* 0x3c23d70a0200780b */ /* 0x008fe40003f46000 */
[----:B----4-:R-:W-:-:S09]  /*0cb0*/  FSETP.GE.AND P1, PT, R31, 0.0099999997764825820923, PT ;  /* 0x3c23d70a1f00780b */ /* 0x010fd20003f26000 */
[----:B------:R-:W0:Y:S01]  /*0cc0*/  @P3 LDC.64 R26, c[0x0][0x380] ;  /* 0x0000e000ff1a3b82 */ /* 0x000e220000000a00 */
[C---:B------:R-:W-:Y:S02]  /*0cd0*/  @P3 IADD3 R10, P4, PT, R7.reuse, R20, RZ ;  /* 0x00000014070a3210 */ /* 0x040fe40007f9e0ff */
[----:B------:R-:W-:Y:S02]  /*0ce0*/  FSETP.GE.AND P0, PT, R30, 0.0099999997764825820923, PT ;  /* 0x3c23d70a1e00780b */ /* 0x000fe40003f06000 */
[----:B------:R-:W-:-:S03]  /*0cf0*/  @P3 LEA.HI.X.SX32 R11, R7, R0, 0x1, P4 ;  /* 0x00000000070b3211 */ /* 0x000fc600020f0eff */
[----:B------:R-:W1:Y:S01]  /*0d00*/  @P2 LDC.64 R12, c[0x0][0x380] ;  /* 0x0000e000ff0c2b82 */ /* 0x000e620000000a00 */
[----:B------:R-:W-:-:S04]  /*0d10*/  @P2 IADD3 R7, P5, PT, R25, R20, RZ ;  /* 0x0000001419072210 */ /* 0x000fc80007fbe0ff */
[----:B------:R-:W-:-:S03]  /*0d20*/  @P2 LEA.HI.X.SX32 R24, R25, R0, 0x1, P5 ;  /* 0x0000000019182211 */ /* 0x000fc600028f0eff */
[----:B------:R-:W2:Y:S01]  /*0d30*/  @P1 LDC.64 R8, c[0x0][0x380] ;  /* 0x0000e000ff081b82 */ /* 0x000ea20000000a00 */
[----:B0-----:R-:W-:-:S07]  /*0d40*/  @P3 LEA R26, P4, R10, R26, 0x3 ;  /* 0x0000001a0a1a3211 */ /* 0x001fce00078818ff */
[----:B------:R-:W0:Y:S01]  /*0d50*/  @P0 LDC.64 R4, c[0x0][0x380] ;  /* 0x0000e000ff040b82 */ /* 0x000e220000000a00 */
[----:B------:R-:W-:Y:S02]  /*0d60*/  @P3 LEA.HI.X R27, R10, R27, R11, 0x3, P4 ;  /* 0x0000001b0a1b3211 */ /* 0x000fe400020f1c0b */
[----:B------:R-:W-:Y:S02]  /*0d70*/  @P1 IADD3 R10, P5, PT, R29, R20, RZ ;  /* 0x000000141d0a1210 */ /* 0x000fe40007fbe0ff */
[----:B-1----:R-:W-:-:S03]  /*0d80*/  @P2 LEA R12, P4, R7, R12, 0x3 ;  /* 0x0000000c070c2211 */ /* 0x002fc600078818ff */
[----:B------:R-:W1:Y:S01]  /*0d90*/  @P0 LDC.64 R32, c[0x0][0x3a8] ;  /* 0x0000ea00ff200b82 */ /* 0x000e620000000a00 */
[----:B------:R-:W3:Y:S01]  /*0da0*/  @P3 LDG.E.64.CONSTANT R26, desc[UR12][R26.64] ;  /* 0x0000000c1a1a3981 */ /* 0x000ee2000c1e9b00 */
[----:B------:R-:W-:Y:S02]  /*0db0*/  @P1 LEA.HI.X.SX32 R11, R29, R0, 0x1, P5 ;  /* 0x000000001d0b1211 */ /* 0x000fe400028f0eff */
[----:B------:R-:W-:Y:S01]  /*0dc0*/  @P2 LEA.HI.X R13, R7, R13, R24, 0x3, P4 ;  /* 0x0000000d070d2211 */ /* 0x000fe200020f1c18 */
[----:B------:R-:W-:Y:S01]  /*0dd0*/  @P0 IMAD.IADD R7, R29, 0x1, R3 ;  /* 0x000000011d070824 */ /* 0x000fe200078e0203 */
[C---:B--2---:R-:W-:Y:S02]  /*0de0*/  @P1 LEA R8, P4, R10.reuse, R8, 0x3 ;  /* 0x000000080a081211 */ /* 0x044fe400078818ff */
[----:B------:R-:W3:Y:S02]  /*0df0*/  @P3 LDC.64 R28, c[0x0][0x3a8] ;  /* 0x0000ea00ff1c3b82 */ /* 0x000ee40000000a00 */
[----:B------:R-:W2:Y:S01]  /*0e00*/  @P2 LDG.E.64.CONSTANT R12, desc[UR12][R12.64] ;  /* 0x0000000c0c0c2981 */ /* 0x000ea2000c1e9b00 */
[----:B------:R-:W-:-:S02]  /*0e10*/  @P1 LEA.HI.X R9, R10, R9, R11, 0x3, P4 ;  /* 0x000000090a091211 */ /* 0x000fc400020f1c0b */
[----:B------:R-:W-:-:S03]  /*0e20*/  @P0 IADD3 R10, P4, PT, R7, R20, RZ ;  /* 0x00000014070a0210 */ /* 0x000fc60007f9e0ff */
[----:B------:R-:W2:Y:S01]  /*0e30*/  @P2 LDC.64 R24, c[0x0][0x3a8] ;  /* 0x0000ea00ff182b82 */ /* 0x000ea20000000a00 */
[----:B------:R-:W-:Y:S01]  /*0e40*/  @P0 LEA.HI.X.SX32 R7, R7, R0, 0x1, P4 ;  /* 0x0000000007070211 */ /* 0x000fe200020f0eff */
[----:B------:R-:W4:Y:S01]  /*0e50*/  @P1 LDG.E.64.CONSTANT R8, desc[UR12][R8.64] ;  /* 0x0000000c08081981 */ /* 0x000f22000c1e9b00 */
[----:B0-----:R-:W-:-:S04]  /*0e60*/  @P0 LEA R4, P4, R10, R4, 0x3 ;  /* 0x000000040a040211 */ /* 0x001fc800078818ff */
[----:B------:R-:W-:Y:S02]  /*0e70*/  @P0 LEA.HI.X R5, R10, R5, R7, 0x3, P4 ;  /* 0x000000050a050211 */ /* 0x000fe400020f1c07 */
[----:B------:R-:W4:Y:S04]  /*0e80*/  @P1 LDC.64 R10, c[0x0][0x3a8] ;  /* 0x0000ea00ff0a1b82 */ /* 0x000f280000000a00 */
[----:B------:R-:W1:Y:S01]  /*0e90*/  @P0 LDG.E.64.CONSTANT R4, desc[UR12][R4.64] ;  /* 0x0000000c04040981 */ /* 0x000e62000c1e9b00 */
[----:B------:R-:W0:Y:S02]  /*0ea0*/  @P3 F2F.F64.F32 R6, R6 ;  /* 0x0000000600063310 */ /* 0x000e240000201800 */
[----:B0-----:R-:W-:Y:S01]  /*0eb0*/  @P3 DADD R22, R22, R6 ;  /* 0x0000000016163229 */ /* 0x001fe20000000006 */
[----:B------:R-:W-:Y:S01]  /*0ec0*/  UIADD3 UR4, UPT, UPT, UR4, 0x4, URZ ;  /* 0x0000000404047890 */ /* 0x000fe2000fffe0ff */
[----:B---3--:R-:W-:-:S04]  /*0ed0*/  @P3 DADD R26, -R26, R28 ;  /* 0x000000001a1a3229 */ /* 0x008fc8000000011c */
[----:B------:R-:W0:Y:S04]  /*0ee0*/  @P2 F2F.F64.F32 R28, R2 ;  /* 0x00000002001c2310 */ /* 0x000e280000201800 */
[----:B------:R-:W-:Y:S02]  /*0ef0*/  @P3 DFMA R14, R26, R6, R14 ;  /* 0x000000061a0e322b */ /* 0x000fe4000000000e */
[----:B--2---:R-:W-:Y:S02]  /*0f00*/  @P2 DADD R12, -R12, R24 ;  /* 0x000000000c0c2229 */ /* 0x004fe40000000118 */
[----:B------:R-:W2:Y:S01]  /*0f10*/  @P1 F2F.F64.F32 R24, R31 ;  /* 0x0000001f00181310 */ /* 0x000ea20000201800 */
[----:B0-----:R-:W-:-:S05]  /*0f20*/  @P2 DADD R22, R22, R28 ;  /* 0x0000000016162229 */ /* 0x001fca000000001c */
[----:B------:R-:W-:Y:S02]  /*0f30*/  @P2 DFMA R14, R12, R28, R14 ;  /* 0x0000001c0c0e222b */ /* 0x000fe4000000000e */
[----:B------:R-:W0:Y:S01]  /*0f40*/  @P0 F2F.F64.F32 R6, R30 ;  /* 0x0000001e00060310 */ /* 0x000e220000201800 */
[----:B----4-:R-:W-:Y:S02]  /*0f50*/  @P1 DADD R8, -R8, R10 ;  /* 0x0000000008081229 */ /* 0x010fe4000000010a */
[----:B--2---:R-:W-:-:S06]  /*0f60*/  @P1 DADD R22, R22, R24 ;  /* 0x0000000016161229 */ /* 0x004fcc0000000018 */
[----:B------:R-:W-:Y:S02]  /*0f70*/  @P1 DFMA R14, R8, R24, R14 ;  /* 0x00000018080e122b */ /* 0x000fe4000000000e */
[----:B-1----:R-:W-:Y:S02]  /*0f80*/  @P0 DADD R4, -R4, R32 ;  /* 0x0000000004040229 */ /* 0x002fe40000000120 */
[----:B0-----:R-:W-:-:S06]  /*0f90*/  @P0 DADD R22, R22, R6 ;  /* 0x0000000016160229 */ /* 0x001fcc0000000006 */
[----:B------:R-:W-:-:S11]  /*0fa0*/  @P0 DFMA R14, R4, R6, R14 ;  /* 0x00000006040e022b */ /* 0x000fd6000000000e */
.L_x_6:
[----:B------:R-:W-:Y:S04]  /*0fb0*/  BSSY.RECONVERGENT B1, `(.L_x_5) ;  /* 0x000003a000017945 */ /* 0x000fe80003800200 */
[----:B------:R-:W-:Y:S05]  /*0fc0*/  BRA.U !UP1, `(.L_x_7) ;  /* 0x0000000109e07547 */ /* 0x000fea000b800000 */
[----:B------:R-:W-:Y:S02]  /*0fd0*/  UISETP.NE.AND UP0, UPT, UR7, 0x1, UPT ;  /* 0x000000010700788c */ /* 0x000fe4000bf05270 */
[----:B------:R-:W-:-:S04]  /*0fe0*/  ULOP3.LUT UR5, UR5, 0x1, URZ, 0xc0, !UPT ;  /* 0x0000000105057892 */ /* 0x000fc8000f8ec0ff */
[----:B------:R-:W-:-:S03]  /*0ff0*/  UISETP.NE.U32.AND UP1, UPT, UR5, 0x1, UPT ;  /* 0x000000010500788c */ /* 0x000fc6000bf25070 */
[----:B------:R-:W-:Y:S08]  /*1000*/  BRA.U !UP0, `(.L_x_8) ;  /* 0x0000000108847547 */ /* 0x000ff0000b800000 */
[----:B------:R-:W0:Y:S01]  /*1010*/  LDC.64 R10, c[0x0][0x388] ;  /* 0x0000e200ff0a7b82 */ /* 0x000e220000000a00 */
[----:B------:R-:W-:-:S04]  /*1020*/  IMAD R13, R3, UR4, RZ ;  /* 0x00000004030d7c24 */ /* 0x000fc8000f8e02ff */
[----:B------:R-:W-:-:S04]  /*1030*/  IMAD.IADD R5, R13, 0x1, R16 ;  /* 0x000000010d057824 */ /* 0x000fc800078e0210 */
[----:B0-----:R-:W-:-:S05]  /*1040*/  IMAD.WIDE R10, R5, 0x4, R10 ;  /* 0x00000004050a7825 */ /* 0x001fca00078e020a */
[----:B------:R-:W2:Y:S01]  /*1050*/  LDG.E.CONSTANT R2, desc[UR12][R10.64] ;  /* 0x0000000c0a027981 */ /* 0x000ea2000c1e9900 */
[----:B------:R-:W-:-:S06]  /*1060*/  IMAD.WIDE R4, R3, 0x4, R10 ;  /* 0x0000000403047825 */ /* 0x000fcc00078e020a */
[----:B------:R-:W3:Y:S01]  /*1070*/  LDG.E.CONSTANT R4, desc[UR12][R4.64] ;  /* 0x0000000c04047981 */ /* 0x000ee2000c1e9900 */
[----:B--2---:R-:W-:Y:S02]  /*1080*/  FSETP.GE.AND P0, PT, R2, 0.0099999997764825820923, PT ;  /* 0x3c23d70a0200780b */ /* 0x004fe40003f06000 */
[----:B---3--:R-:W-:-:S11]  /*1090*/  FSETP.GE.AND P1, PT, R4, 0.0099999997764825820923, PT ;  /* 0x3c23d70a0400780b */ /* 0x008fd60003f26000 */
[----:B------:R-:W0:Y:S01]  /*10a0*/  @P0 LDC.64 R24, c[0x0][0x380] ;  /* 0x0000e000ff180b82 */ /* 0x000e220000000a00 */
[----:B------:R-:W-:-:S04]  /*10b0*/  @P0 IADD3 R9, P2, PT, R13, R20, RZ ;  /* 0x000000140d090210 */ /* 0x000fc80007f5e0ff */
[C---:B------:R-:W-:Y:S01]  /*10c0*/  @P0 LEA.HI.X.SX32 R12, R13.reuse, R0, 0x1, P2 ;  /* 0x000000000d0c0211 */ /* 0x040fe200010f0eff */
[----:B------:R-:W-:Y:S02]  /*10d0*/  @P1 IMAD.IADD R13, R13, 0x1, R3 ;  /* 0x000000010d0d1824 */ /* 0x000fe400078e0203 */
[----:B------:R-:W1:Y:S08]  /*10e0*/  @P1 LDC.64 R6, c[0x0][0x380] ;  /* 0x0000e000ff061b82 */ /* 0x000e700000000a00 */
[----:B------:R-:W2:Y:S01]  /*10f0*/  @P1 LDC.64 R26, c[0x0][0x3a8] ;  /* 0x0000ea00ff1a1b82 */ /* 0x000ea20000000a00 */
[----:B0-----:R-:W-:-:S04]  /*1100*/  @P0 LEA R8, P2, R9, R24, 0x3 ;  /* 0x0000001809080211 */ /* 0x001fc800078418ff */
[----:B------:R-:W-:Y:S02]  /*1110*/  @P0 LEA.HI.X R9, R9, R25, R12, 0x3, P2 ;  /* 0x0000001909090211 */ /* 0x000fe400010f1c0c */
[----:B------:R-:W-:-:S04]  /*1120*/  @P1 IADD3 R10, P2, PT, R13, R20, RZ ;  /* 0x000000140d0a1210 */ /* 0x000fc80007f5e0ff */
[----:B------:R-:W-:Y:S01]  /*1130*/  @P1 LEA.HI.X.SX32 R13, R13, R0, 0x1, P2 ;  /* 0x000000000d0d1211 */ /* 0x000fe200010f0eff */
[----:B------:R-:W3:Y:S01]  /*1140*/  @P0 LDG.E.64.CONSTANT R8, desc[UR12][R8.64] ;  /* 0x0000000c08080981 */ /* 0x000ee2000c1e9b00 */
[----:B-1----:R-:W-:-:S04]  /*1150*/  @P1 LEA R24, P2, R10, R6, 0x3 ;  /* 0x000000060a181211 */ /* 0x002fc800078418ff */
[----:B------:R-:W-:Y:S02]  /*1160*/  @P1 LEA.HI.X R25, R10, R7, R13, 0x3, P2 ;  /* 0x000000070a191211 */ /* 0x000fe400010f1c0d */
[----:B------:R-:W3:Y:S03]  /*1170*/  @P0 LDC.64 R6, c[0x0][0x3a8] ;  /* 0x0000ea00ff060b82 */ /* 0x000ee60000000a00 */
[----:B------:R-:W2:Y:S01]  /*1180*/  @P1 LDG.E.64.CONSTANT R12, desc[UR12][R24.64] ;  /* 0x0000000c180c1981 */ /* 0x000ea2000c1e9b00 */
[----:B------:R-:W0:Y:S08]  /*1190*/  @P0 F2F.F64.F32 R10, R2 ;  /* 0x00000002000a0310 */ /* 0x000e300000201800 */
[----:B------:R-:W1:Y:S01]  /*11a0*/  @P1 F2F.F64.F32 R4, R4 ;  /* 0x0000000400041310 */ /* 0x000e620000201800 */
[----:B0-----:R-:W-:Y:S01]  /*11b0*/  @P0 DADD R22, R22, R10 ;  /* 0x0000000016160229 */ /* 0x001fe2000000000a */
[----:B------:R-:W-:-:S07]  /*11c0*/  UIADD3 UR4, UPT, UPT, UR4, 0x2, URZ ;  /* 0x0000000204047890 */ /* 0x000fce000fffe0ff */
[----:B-1----:R-:W-:Y:S02]  /*11d0*/  @P1 DADD R22, R22, R4 ;  /* 0x0000000016161229 */ /* 0x002fe40000000004 */
[----:B---3--:R-:W-:-:S08]  /*11e0*/  @P0 DADD R6, -R8, R6 ;  /* 0x0000000008060229 */ /* 0x008fd00000000106 */
[----:B------:R-:W-:Y:S02]  /*11f0*/  @P0 DFMA R14, R6, R10, R14 ;  /* 0x0000000a060e022b */ /* 0x000fe4000000000e */
[----:B--2---:R-:W-:-:S08]  /*1200*/  @P1 DADD R12, -R12, R26 ;  /* 0x000000000c0c1229 */ /* 0x004fd0000000011a */
[----:B------:R-:W-:-:S11]  /*1210*/  @P1 DFMA R14, R12, R4, R14 ;  /* 0x000000040c0e122b */ /* 0x000fd6000000000e */
.L_x_8:
[----:B------:R-:W-:Y:S05]  /*1220*/  BRA.U UP1, `(.L_x_7) ;  /* 0x0000000101487547 */ /* 0x000fea000b800000 */
[----:B------:R-:W0:Y:S01]  /*1230*/  LDC.64 R4, c[0x0][0x388] ;  /* 0x0000e200ff047b82 */ /* 0x000e220000000a00 */
[----:B------:R-:W-:-:S04]  /*1240*/  IMAD R7, R3, UR4, RZ ;  /* 0x0000000403077c24 */ /* 0x000fc8000f8e02ff */
[----:B------:R-:W-:-:S04]  /*1250*/  IMAD.IADD R3, R7, 0x1, R16 ;  /* 0x0000000107037824 */ /* 0x000fc800078e0210 */
[----:B0-----:R-:W-:-:S05]  /*1260*/  IMAD.WIDE R2, R3, 0x4, R4 ;  /* 0x0000000403027825 */ /* 0x001fca00078e0204 */
[----:B------:R-:W2:Y:S02]  /*1270*/  LDG.E.CONSTANT R4, desc[UR12][R2.64] ;  /* 0x0000000c02047981 */ /* 0x000ea4000c1e9900 */
[----:B--2---:R-:W-:-:S13]  /*1280*/  FSETP.GE.AND P0, PT, R4, 0.0099999997764825820923, PT ;  /* 0x3c23d70a0400780b */ /* 0x004fda0003f06000 */
[----:B------:R-:W-:Y:S05]  /*1290*/  @!P0 BRA `(.L_x_7) ;  /* 0x00000000002c8947 */ /* 0x000fea0003800000 */
[----:B------:R-:W0:Y:S01]  /*12a0*/  LDCU.64 UR4, c[0x0][0x380] ;  /* 0x00007000ff0477ac */ /* 0x000e220008000a00 */
[----:B------:R-:W-:-:S04]  /*12b0*/  IADD3 R20, P0, PT, R7, R20, RZ ;  /* 0x0000001407147210 */ /* 0x000fc80007f1e0ff */
[----:B------:R-:W-:Y:S02]  /*12c0*/  LEA.HI.X.SX32 R3, R7, R0, 0x1, P0 ;  /* 0x0000000007037211 */ /* 0x000fe400000f0eff */
[----:B0-----:R-:W-:-:S04]  /*12d0*/  LEA R6, P0, R20, UR4, 0x3 ;  /* 0x0000000414067c11 */ /* 0x001fc8000f8018ff */
[----:B------:R-:W-:Y:S01]  /*12e0*/  LEA.HI.X R7, R20, UR5, R3, 0x3, P0 ;  /* 0x0000000514077c11 */ /* 0x000fe200080f1c03 */
[----:B------:R-:W0:Y:S04]  /*12f0*/  LDCU.64 UR4, c[0x0][0x3a8] ;  /* 0x00007500ff0477ac */ /* 0x000e280008000a00 */
[----:B------:R-:W0:Y:S01]  /*1300*/  LDG.E.64.CONSTANT R2, desc[UR12][R6.64] ;  /* 0x0000000c06027981 */ /* 0x000e22000c1e9b00 */
[----:B------:R-:W1:Y:S02]  /*1310*/  F2F.F64.F32 R4, R4 ;  /* 0x0000000400047310 */ /* 0x000e640000201800 */
[----:B-1----:R-:W-:Y:S02]  /*1320*/  DADD R22, R22, R4 ;  /* 0x0000000016167229 */ /* 0x002fe40000000004 */
[----:B0-----:R-:W-:-:S08]  /*1330*/  DADD R2, -R2, UR4 ;  /* 0x0000000402027e29 */ /* 0x001fd00008000100 */
[----:B------:R-:W-:-:S11]  /*1340*/  DFMA R14, R2, R4, R14 ;  /* 0x00000004020e722b */ /* 0x000fd6000000000e */
.L_x_7:
[----:B------:R-:W-:Y:S05]  /*1350*/  BSYNC.RECONVERGENT B1 ;  /* 0x0000000000017941 */ /* 0x000fea0003800200 */
.L_x_5:
[----:B------:R-:W-:Y:S01]  /*1360*/  DSETP.GT.AND P0, PT, R14, 1, PT ;  /* 0x3ff000000e00742a */ /* 0x000fe20003f04000 */
[----:B------:R-:W-:Y:S01]  /*1370*/  UMOV UR4, 0x47ae147b ;  /* 0x47ae147b00047882 */ /* 0x000fe20000000000 */
[----:B------:R-:W-:Y:S01]  /*1380*/  UMOV UR5, 0x3f847ae1 ;  /* 0x3f847ae100057882 */ /* 0x000fe20000000000 */
[----:B------:R-:W-:Y:S01]  /*1390*/  BSSY.RECONVERGENT B1, `(.L_x_9) ;  /* 0x0000033000017945 */ /* 0x000fe20003800200 */
[----:B------:R-:W-:Y:S02]  /*13a0*/  CS2R R6, SRZ ;  /* 0x0000000000067805 */ /* 0x000fe4000001ff00 */
[----:B------:R-:W-:-:S14]  /*13b0*/  DSETP.LEU.OR P0, PT, R22, UR4, !P0 ;  /* 0x0000000416007e2a */ /* 0x000fdc000c70b400 */
[----:B------:R-:W-:Y:S05]  /*13c0*/  @P0 BRA `(.L_x_10) ;  /* 0x0000000000bc0947 */ /* 0x000fea0003800000 */
[----:B------:R-:W0:Y:S01]  /*13d0*/  MUFU.RCP64H R3, R23 ;  /* 0x0000001700037308 */ /* 0x000e220000001800 */
[----:B------:R-:W-:Y:S01]  /*13e0*/  IMAD.MOV.U32 R2, RZ, RZ, 0x1 ;  /* 0x00000001ff027424 */ /* 0x000fe200078e00ff */
[----:B------:R-:W-:Y:S01]  /*13f0*/  FSETP.GEU.AND P1, PT, |R15|, 6.5827683646048100446e-37, PT ;  /* 0x036000000f00780b */ /* 0x000fe20003f2e200 */
[----:B------:R-:W-:Y:S04]  /*1400*/  BSSY.RECONVERGENT B2, `(.L_x_11) ;  /* 0x0000012000027945 */ /* 0x000fe80003800200 */
[----:B0-----:R-:W-:-:S08]  /*1410*/  DFMA R4, R2, -R22, 1 ;  /* 0x3ff000000204742b */ /* 0x001fd00000000816 */
[----:B------:R-:W-:-:S08]  /*1420*/  DFMA R4, R4, R4, R4 ;  /* 0x000000040404722b */ /* 0x000fd00000000004 */
[----:B------:R-:W-:-:S08]  /*1430*/  DFMA R4, R2, R4, R2 ;  /* 0x000000040204722b */ /* 0x000fd00000000002 */
[----:B------:R-:W-:-:S08]  /*1440*/  DFMA R2, R4, -R22, 1 ;  /* 0x3ff000000402742b */ /* 0x000fd00000000816 */
[----:B------:R-:W-:-:S08]  /*1450*/  DFMA R2, R4, R2, R4 ;  /* 0x000000020402722b */ /* 0x000fd00000000004 */
[----:B------:R-:W-:-:S08]  /*1460*/  DMUL R4, R2, R14 ;  /* 0x0000000e02047228 */ /* 0x000fd00000000000 */
[----:B------:R-:W-:-:S08]  /*1470*/  DFMA R6, R4, -R22, R14 ;  /* 0x800000160406722b */ /* 0x000fd0000000000e */
[----:B------:R-:W-:-:S10]  /*1480*/  DFMA R2, R2, R6, R4 ;  /* 0x000000060202722b */ /* 0x000fd40000000004 */
[----:B------:R-:W-:-:S05]  /*1490*/  FFMA R0, RZ, R23, R3 ;  /* 0x00000017ff007223 */ /* 0x000fca0000000003 */
[----:B------:R-:W-:-:S13]  /*14a0*/  FSETP.GT.AND P0, PT, |R0|, 1.469367938527859385e-39, PT ;  /* 0x001000000000780b */ /* 0x000fda0003f04200 */
[----:B------:R-:W-:Y:S05]  /*14b0*/  @P0 BRA P1, `(.L_x_12) ;  /* 0x0000000000180947 */ /* 0x000fea0000800000 */
[----:B------:R-:W-:Y:S01]  /*14c0*/  IMAD.MOV.U32 R4, RZ, RZ, R22 ;  /* 0x000000ffff047224 */ /* 0x000fe200078e0016 */
[----:B------:R-:W-:Y:S01]  /*14d0*/  MOV R0, 0x1500 ;  /* 0x0000150000007802 */ /* 0x000fe20000000f00 */
[----:B------:R-:W-:-:S07]  /*14e0*/  IMAD.MOV.U32 R5, RZ, RZ, R23 ;  /* 0x000000ffff057224 */ /* 0x000fce00078e0017 */
[----:B-----5:R-:W-:Y:S05]  /*14f0*/  CALL.REL.NOINC `($__internal_0_$__cuda_sm20_div_rn_f64_full) ;  /* 0x0000001400d47944 */ /* 0x020fea0003c00000 */
[----:B------:R-:W-:Y:S02]  /*1500*/  IMAD.MOV.U32 R2, RZ, RZ, R4 ;  /* 0x000000ffff027224 */ /* 0x000fe400078e0004 */
[----:B------:R-:W-:-:S07]  /*1510*/  IMAD.MOV.U32 R3, RZ, RZ, R5 ;  /* 0x000000ffff037224 */ /* 0x000fce00078e0005 */
.L_x_12:
[----:B------:R-:W-:Y:S05]  /*1520*/  BSYNC.RECONVERGENT B2 ;  /* 0x0000000000027941 */ /* 0x000fea0003800200 */
.L_x_11:
[----:B------:R-:W0:Y:S01]  /*1530*/  MUFU.RCP64H R5, R3 ;  /* 0x0000000300057308 */ /* 0x000e220000001800 */
[----:B------:R-:W-:Y:S01]  /*1540*/  IMAD.MOV.U32 R4, RZ, RZ, 0x1 ;  /* 0x00000001ff047424 */ /* 0x000fe200078e00ff */
[----:B------:R-:W1:Y:S01]  /*1550*/  LDCU.64 UR4, c[0x0][0x3a8] ;  /* 0x00007500ff0477ac */ /* 0x000e620008000a00 */
[----:B------:R-:W-:Y:S04]  /*1560*/  BSSY.RECONVERGENT B2, `(.L_x_13) ;  /* 0x0000014000027945 */ /* 0x000fe80003800200 */
[----:B0-----:R-:W-:Y:S02]  /*1570*/  DFMA R6, R4, -R2, 1 ;  /* 0x3ff000000406742b */ /* 0x001fe40000000802 */
[----:B-1---5:R-:W-:-:S06]  /*1580*/  DADD R18, -R18, UR4 ;  /* 0x0000000412127e29 */ /* 0x022fcc0008000100 */
[----:B------:R-:W-:-:S04]  /*1590*/  DFMA R6, R6, R6, R6 ;  /* 0x000000060606722b */ /* 0x000fc80000000006 */
[----:B------:R-:W-:-:S04]  /*15a0*/  FSETP.GEU.AND P1, PT, |R19|, 6.5827683646048100446e-37, PT ;  /* 0x036000001300780b */ /* 0x000fc80003f2e200 */
        /* <DEDUP_REMOVED lines=11> */
[----:B------:R-:W-:Y:S02]  /*1660*/  IMAD.MOV.U32 R15, RZ, RZ, R19 ;  /* 0x000000ffff0f7224 */ /* 0x000fe400078e0013 */
[----:B------:R-:W-:Y:S02]  /*1670*/  IMAD.MOV.U32 R4, RZ, RZ, R2 ;  /* 0x000000ffff047224 */ /* 0x000fe400078e0002 */
[----:B------:R-:W-:-:S07]  /*1680*/  IMAD.MOV.U32 R5, RZ, RZ, R3 ;  /* 0x000000ffff057224 */ /* 0x000fce00078e0003 */
[----:B------:R-:W-:Y:S05]  /*1690*/  CALL.REL.NOINC `($__internal_0_$__cuda_sm20_div_rn_f64_full) ;  /* 0x00000014006c7944 */ /* 0x000fea0003c00000 */
.L_x_14:
[----:B------:R-:W-:Y:S05]  /*16a0*/  BSYNC.RECONVERGENT B2 ;  /* 0x0000000000027941 */ /* 0x000fea0003800200 */
.L_x_13:
[----:B------:R-:W-:-:S11]  /*16b0*/  DADD R6, R4, -1 ;  /* 0xbff0000004067429 */ /* 0x000fd60000000000 */
.L_x_10:
[----:B------:R-:W-:Y:S05]  /*16c0*/  BSYNC.RECONVERGENT B1 ;  /* 0x0000000000017941 */ /* 0x000fea0003800200 */
.L_x_9:
[----:B------:R-:W-:Y:S01]  /*16d0*/  UMOV UR6, 0x39a08cea ;  /* 0x39a08cea00067882 */ /* 0x000fe20000000000 */
[----:B------:R-:W-:Y:S01]  /*16e0*/  UMOV UR7, 0x46293e59 ;  /* 0x46293e5900077882 */ /* 0x000fe20000000000 */
[----:B------:R-:W-:Y:S01]  /*16f0*/  UMOV UR4, 0x39a08cea ;  /* 0x39a08cea00047882 */ /* 0x000fe20000000000 */
[----:B------:R-:W-:Y:S01]  /*1700*/  UMOV UR5, 0x46293e59 ;  /* 0x46293e5900057882 */ /* 0x000fe20000000000 */
[C---:B------:R-:W-:Y:S01]  /*1710*/  DSETP.MAX.AND P0, P1, R6.reuse, -UR6, PT ;  /* 0x8000000606007e2a */ /* 0x040fe2000b90f000 */
[--C-:B------:R-:W-:Y:S01]  /*1720*/  IMAD.MOV.U32 R0, RZ, RZ, R7.reuse ;  /* 0x000000ffff007224 */ /* 0x100fe200078e0007 */
[----:B------:R-:W-:Y:S01]  /*1730*/  DSETP.MIN.AND P2, P3, R6, UR4, PT ;  /* 0x0000000406007e2a */ /* 0x000fe2000bb40000 */
[----:B------:R-:W-:Y:S01]  /*1740*/  IMAD.MOV.U32 R2, RZ, RZ, R7 ;  /* 0x000000ffff027224 */ /* 0x000fe200078e0007 */
[----:B------:R-:W-:Y:S01]  /*1750*/  UMOV UR8, UR7 ;  /* 0x0000000700087c82 */ /* 0x000fe20008000000 */
[----:B------:R-:W-:Y:S01]  /*1760*/  UMOV UR9, UR5 ;  /* 0x0000000500097c82 */ /* 0x000fe20008000000 */
[----:B------:R-:W-:Y:S01]  /*1770*/  FSEL R9, R0, -UR8, P0 ;  /* 0x8000000800097c08 */ /* 0x000fe20008000000 */
[----:B------:R-:W-:Y:S01]  /*1780*/  IMAD.U32 R0, RZ, RZ, UR8 ;  /* 0x00000008ff007e24 */ /* 0x000fe2000f8e00ff */
[----:B------:R-:W-:Y:S01]  /*1790*/  FSEL R11, R2, UR9, P2 ;  /* 0x00000009020b7c08 */ /* 0x000fe20009000000 */
[----:B------:R-:W-:-:S02]  /*17a0*/  IMAD.U32 R2, RZ, RZ, UR9 ;  /* 0x00000009ff027e24 */ /* 0x000fc4000f8e00ff */
[----:B------:R-:W-:-:S03]  /*17b0*/  IMAD.MOV.U32 R13, RZ, RZ, 0x1 ;  /* 0x00000001ff0d7424 */ /* 0x000fc600078e00ff */
[----:B------:R-:W-:Y:S01]  /*17c0*/  @P1 LOP3.LUT R9, R0, 0x80000, RZ, 0xfc, !PT ;  /* 0x0008000000091812 */ /* 0x000fe200078efcff */
[--C-:B------:R-:W-:Y:S01]  /*17d0*/  IMAD.MOV.U32 R0, RZ, RZ, R6.reuse ;  /* 0x000000ffff007224 */ /* 0x100fe200078e0006 */
[----:B------:R-:W-:Y:S01]  /*17e0*/  @P3 LOP3.LUT R11, R2, 0x80000, RZ, 0xfc, !PT ;  /* 0x00080000020b3812 */ /* 0x000fe200078efcff */
[----:B------:R-:W-:-:S03]  /*17f0*/  IMAD.MOV.U32 R2, RZ, RZ, R6 ;  /* 0x000000ffff027224 */ /* 0x000fc600078e0006 */
[----:B------:R-:W-:Y:S02]  /*1800*/  SEL R8, R0, UR6, P0 ;  /* 0x0000000600087c07 */ /* 0x000fe40008000000 */
[----:B------:R-:W-:-:S07]  /*1810*/  SEL R10, R2, UR4, P2 ;  /* 0x00000004020a7c07 */ /* 0x000fce0009000000 */
.L_x_2:
[----:B------:R-:W-:Y:S05]  /*1820*/  BSYNC.RECONVERGENT B0 ;  /* 0x0000000000007941 */ /* 0x000fea0003800200 */
.L_x_1:
[----:B------:R-:W0:Y:S01]  /*1830*/  S2R R5, SR_TID.X ;  /* 0x0000000000057919 */ /* 0x000e220000002100 */
[----:B------:R-:W1:Y:S01]  /*1840*/  S2UR UR7, SR_CgaCtaId ;  /* 0x00000000000779c3 */ /* 0x000e620000008800 */
[----:B------:R-:W-:Y:S01]  /*1850*/  UMOV UR4, 0x400 ;  /* 0x0000040000047882 */ /* 0x000fe20000000000 */
[----:B------:R-:W-:Y:S01]  /*1860*/  BSSY.RECONVERGENT B0, `(.L_x_15) ;  /* 0x0000032000007945 */ /* 0x000fe20003800200 */
[----:B------:R-:W-:Y:S02]  /*1870*/  UIADD3 UR5, UPT, UPT, UR4, 0x800, URZ ;  /* 0x0000080004057890 */ /* 0x000fe4000fffe0ff */
[----:B------:R-:W-:Y:S02]  /*1880*/  UIADD3 UR6, UPT, UPT, UR4, 0x1000, URZ ;  /* 0x0000100004067890 */ /* 0x000fe4000fffe0ff */
[----:B-1----:R-:W-:Y:S02]  /*1890*/  ULEA UR8, UR7, UR4, 0x18 ;  /* 0x0000000407087291 */ /* 0x002fe4000f8ec0ff */
[----:B------:R-:W-:-:S02]  /*18a0*/  UIADD3 UR4, UPT, UPT, UR4, 0x1800, URZ ;  /* 0x0000180004047890 */ /* 0x000fc4000fffe0ff */
[----:B------:R-:W-:Y:S02]  /*18b0*/  ULEA UR5, UR7, UR5, 0x18 ;  /* 0x0000000507057291 */ /* 0x000fe4000f8ec0ff */
[----:B------:R-:W-:Y:S01]  /*18c0*/  ULEA UR6, UR7, UR6, 0x18 ;  /* 0x0000000607067291 */ /* 0x000fe2000f8ec0ff */
[C---:B0-----:R-:W-:Y:S01]  /*18d0*/  ISETP.GT.U32.AND P5, PT, R5.reuse, 0x7f, PT ;  /* 0x0000007f0500780c */ /* 0x041fe20003fa4070 */
[----:B------:R-:W-:Y:S01]  /*18e0*/  ULEA UR4, UR7, UR4, 0x18 ;  /* 0x0000000407047291 */ /* 0x000fe2000f8ec0ff */
[C---:B------:R-:W-:Y:S02]  /*18f0*/  LEA R0, R5.reuse, UR8, 0x3 ;  /* 0x0000000805007c11 */ /* 0x040fe4000f8e18ff */
[C---:B------:R-:W-:Y:S02]  /*1900*/  LEA R2, R5.reuse, UR5, 0x3 ;  /* 0x0000000505027c11 */ /* 0x040fe4000f8e18ff */
[C---:B------:R-:W-:Y:S01]  /*1910*/  LEA R3, R5.reuse, UR6, 0x3 ;  /* 0x0000000605037c11 */ /* 0x040fe2000f8e18ff */
[----:B------:R0:W-:Y:S01]  /*1920*/  STS.64 [R0], R10 ;  /* 0x0000000a00007388 */ /* 0x0001e20000000a00 */
[----:B------:R-:W-:-:S02]  /*1930*/  LEA R4, R5, UR4, 0x2 ;  /* 0x0000000405047c11 */ /* 0x000fc4000f8e10ff */
[C---:B------:R-:W-:Y:S01]  /*1940*/  ISETP.GT.U32.AND P4, PT, R5.reuse, 0x3f, PT ;  /* 0x0000003f0500780c */ /* 0x040fe20003f84070 */
[----:B------:R0:W-:Y:S01]  /*1950*/  STS.64 [R2], R8 ;  /* 0x0000000802007388 */ /* 0x0001e20000000a00 */
[C---:B------:R-:W-:Y:S02]  /*1960*/  ISETP.GT.U32.AND P3, PT, R5.reuse, 0x1f, PT ;  /* 0x0000001f0500780c */ /* 0x040fe40003f64070 */
[C---:B------:R-:W-:Y:S01]  /*1970*/  ISETP.GT.U32.AND P2, PT, R5.reuse, 0xf, PT ;  /* 0x0000000f0500780c */ /* 0x040fe20003f44070 */
[----:B------:R0:W-:Y:S01]  /*1980*/  STS.64 [R3], R6 ;  /* 0x0000000603007388 */ /* 0x0001e20000000a00 */
[C---:B------:R-:W-:Y:S02]  /*1990*/  ISETP.GT.U32.AND P1, PT, R5.reuse, 0x7, PT ;  /* 0x000000070500780c */ /* 0x040fe40003f24070 */
[----:B------:R-:W-:Y:S01]  /*19a0*/  ISETP.GT.U32.AND P0, PT, R5, 0x3, PT ;  /* 0x000000030500780c */ /* 0x000fe20003f04070 */
[----:B------:R0:W-:Y:S01]  /*19b0*/  STS [R4], R13 ;  /* 0x0000000d04007388 */ /* 0x0001e20000000800 */
[----:B------:R-:W-:Y:S06]  /*19c0*/  BAR.SYNC.DEFER_BLOCKING 0x0 ;  /* 0x0000000000007b1d */ /* 0x000fec0000010000 */
[----:B------:R-:W-:Y:S05]  /*19d0*/  @P5 BRA `(.L_x_16) ;  /* 0x0000000000685947 */ /* 0x000fea0003800000 */
[----:B0-----:R-:W0:Y:S04]  /*19e0*/  LDS.64 R6, [R0] ;  /* 0x0000000000067984 */ /* 0x001e280000000a00 */
[----:B------:R-:W1:Y:S01]  /*19f0*/  LDS.64 R8, [R0+0x400] ;  /* 0x0004000000087984 */ /* 0x000e620000000a00 */
[----:B0-----:R-:W-:Y:S01]  /*1a00*/  IMAD.MOV.U32 R10, RZ, RZ, R6 ;  /* 0x000000ffff0a7224 */ /* 0x001fe200078e0006 */
[----:B-1----:R-:W-:Y:S01]  /*1a10*/  DSETP.MIN.AND P5, P6, R6, R8, PT ;  /* 0x000000080600722a */ /* 0x002fe20003ea0000 */
[----:B------:R-:W-:-:S05]  /*1a20*/  IMAD.MOV.U32 R11, RZ, RZ, R8 ;  /* 0x000000ffff0b7224 */ /* 0x000fca00078e0008 */
[----:B------:R-:W-:Y:S02]  /*1a30*/  FSEL R7, R7, R9, P5 ;  /* 0x0000000907077208 */ /* 0x000fe40002800000 */
[----:B------:R-:W-:-:S06]  /*1a40*/  SEL R6, R10, R11, P5 ;  /* 0x0000000b0a067207 */ /* 0x000fcc0002800000 */
[----:B------:R-:W-:-:S05]  /*1a50*/  @P6 LOP3.LUT R7, R9, 0x80000, RZ, 0xfc, !PT ;  /* 0x0008000009076812 */ /* 0x000fca00078efcff */
[----:B------:R-:W-:Y:S04]  /*1a60*/  STS.64 [R0], R6 ;  /* 0x0000000600007388 */ /* 0x000fe80000000a00 */
[----:B------:R-:W0:Y:S04]  /*1a70*/  LDS.64 R8, [R2] ;  /* 0x0000000002087984 */ /* 0x000e280000000a00 */
[----:B------:R-:W1:Y:S01]  /*1a80*/  LDS.64 R10, [R2+0x400] ;  /* 0x00040000020a7984 */ /* 0x000e620000000a00 */
[----:B0-----:R-:W-:Y:S01]  /*1a90*/  IMAD.MOV.U32 R12, RZ, RZ, R8 ;  /* 0x000000ffff0c7224 */ /* 0x001fe200078e0008 */
[----:B-1----:R-:W-:Y:S01]  /*1aa0*/  DSETP.MAX.AND P5, P6, R8, R10, PT ;  /* 0x0000000a0800722a */ /* 0x002fe20003eaf000 */
[----:B------:R-:W-:-:S05]  /*1ab0*/  IMAD.MOV.U32 R13, RZ, RZ, R10 ;  /* 0x000000ffff0d7224 */ /* 0x000fca00078e000a */
[----:B------:R-:W-:Y:S02]  /*1ac0*/  FSEL R9, R9, R11, P5 ;  /* 0x0000000b09097208 */ /* 0x000fe40002800000 */
[----:B------:R-:W-:-:S06]  /*1ad0*/  SEL R8, R12, R13, P5 ;  /* 0x0000000d0c087207 */ /* 0x000fcc0002800000 */
[----:B------:R-:W-:-:S05]  /*1ae0*/  @P6 LOP3.LUT R9, R11, 0x80000, RZ, 0xfc, !PT ;  /* 0x000800000b096812 */ /* 0x000fca00078efcff */
[----:B------:R-:W-:Y:S04]  /*1af0*/  STS.64 [R2], R8 ;  /* 0x0000000802007388 */ /* 0x000fe80000000a00 */
[----:B------:R-:W-:Y:S04]  /*1b00*/  LDS.64 R6, [R3+0x400] ;  /* 0x0004000003067984 */ /* 0x000fe80000000a00 */
[----:B------:R-:W0:Y:S02]  /*1b10*/  LDS.64 R10, [R3] ;  /* 0x00000000030a7984 */ /* 0x000e240000000a00 */
[----:B0-----:R-:W-:-:S07]  /*1b20*/  DADD R6, R6, R10 ;  /* 0x0000000006067229 */ /* 0x001fce000000000a */
[----:B------:R-:W-:Y:S04]  /*1b30*/  STS.64 [R3], R6 ;  /* 0x0000000603007388 */ /* 0x000fe80000000a00 */
[----:B------:R-:W-:Y:S04]  /*1b40*/  LDS R10, [R4+0x200] ;  /* 0x00020000040a7984 */ /* 0x000fe80000000800 */
[----:B------:R-:W0:Y:S02]  /*1b50*/  LDS R11, [R4] ;  /* 0x00000000040b7984 */ /* 0x000e240000000800 */
[----:B0-----:R-:W-:-:S05]  /*1b60*/  IMAD.IADD R11, R10, 0x1, R11 ;  /* 0x000000010a0b7824 */ /* 0x001fca00078e020b */
[----:B------:R1:W-:Y:S02]  /*1b70*/  STS [R4], R11 ;  /* 0x0000000b04007388 */ /* 0x0003e40000000800 */
.L_x_16:
[----:B------:R-:W-:Y:S05]  /*1b80*/  BSYNC.RECONVERGENT B0 ;  /* 0x0000000000007941 */ /* 0x000fea0003800200 */
.L_x_15:
[----:B------:R-:W-:Y:S01]  /*1b90*/  BAR.SYNC.DEFER_BLOCKING 0x0 ;  /* 0x0000000000007b1d */ /* 0x000fe20000010000 */
[----:B------:R-:W-:-:S05]  /*1ba0*/  ISETP.GT.U32.AND P5, PT, R5, 0x1, PT ;  /* 0x000000010500780c */ /* 0x000fca0003fa4070 */
[----:B------:R-:W-:Y:S04]  /*1bb0*/  BSSY.RECONVERGENT B0, `(.L_x_17) ;  /* 0x000001c000007945 */ /* 0x000fe80003800200 */
[----:B------:R-:W-:Y:S05]  /*1bc0*/  @P4 BRA `(.L_x_18) ;  /* 0x0000000000684947 */ /* 0x000fea0003800000 */
[----:B0-----:R-:W0:Y:S04]  /*1bd0*/  LDS.64 R6, [R0] ;  /* 0x0000000000067984 */ /* 0x001e280000000a00 */
[----:B------:R-:W2:Y:S01]  /*1be0*/  LDS.64 R8, [R0+0x200] ;  /* 0x0002000000087984 */ /* 0x000ea20000000a00 */
[----:B0-----:R-:W-:Y:S01]  /*1bf0*/  IMAD.MOV.U32 R10, RZ, RZ, R6 ;  /* 0x000000ffff0a7224 */ /* 0x001fe200078e0006 */
[----:B--2---:R-:W-:Y:S01]  /*1c00*/  DSETP.MIN.AND P4, P6, R6, R8, PT ;  /* 0x000000080600722a */ /* 0x004fe20003e80000 */
[----:B-1----:R-:W-:-:S05]  /*1c10*/  IMAD.MOV.U32 R11, RZ, RZ, R8 ;  /* 0x000000ffff0b7224 */ /* 0x002fca00078e0008 */
        /* <DEDUP_REMOVED lines=21> */
.L_x_18:
[----:B------:R-:W-:Y:S05]  /*1d70*/  BSYNC.RECONVERGENT B0 ;  /* 0x0000000000007941 */ /* 0x000fea0003800200 */
.L_x_17:
[----:B------:R-:W-:Y:S01]  /*1d80*/  BAR.SYNC.DEFER_BLOCKING 0x0 ;  /* 0x0000000000007b1d */ /* 0x000fe20000010000 */
[----:B------:R-:W-:-:S05]  /*1d90*/  ISETP.NE.AND P4, PT, R5, RZ, PT ;  /* 0x000000ff0500720c */ /* 0x000fca0003f85270 */
[----:B------:R-:W-:Y:S04]  /*1da0*/  BSSY.RECONVERGENT B0, `(.L_x_19) ;  /* 0x000001c000007945 */ /* 0x000fe80003800200 */
[----:B------:R-:W-:Y:S05]  /*1db0*/  @P3 BRA `(.L_x_20) ;  /* 0x0000000000683947 */ /* 0x000fea0003800000 */
[----:B0-----:R-:W0:Y:S04]  /*1dc0*/  LDS.64 R6, [R0] ;  /* 0x0000000000067984 */ /* 0x001e280000000a00 */
[----:B------:R-:W3:Y:S01]  /*1dd0*/  LDS.64 R8, [R0+0x100] ;  /* 0x0001000000087984 */ /* 0x000ee20000000a00 */
[----:B0-----:R-:W-:Y:S01]  /*1de0*/  IMAD.MOV.U32 R5, RZ, RZ, R6 ;  /* 0x000000ffff057224 */ /* 0x001fe200078e0006 */
[----:B---3--:R-:W-:Y:S01]  /*1df0*/  DSETP.MIN.AND P3, P6, R6, R8, PT ;  /* 0x000000080600722a */ /* 0x008fe20003e60000 */
[----:B------:R-:W-:-:S05]  /*1e00*/  IMAD.MOV.U32 R6, RZ, RZ, R8 ;  /* 0x000000ffff067224 */ /* 0x000fca00078e0008 */
[----:B------:R-:W-:Y:S02]  /*1e10*/  FSEL R7, R7, R9, P3 ;  /* 0x0000000907077208 */ /* 0x000fe40001800000 */
[----:B------:R-:W-:-:S06]  /*1e20*/  SEL R6, R5, R6, P3 ;  /* 0x0000000605067207 */ /* 0x000fcc0001800000 */
[----:B------:R-:W-:-:S05]  /*1e30*/  @P6 LOP3.LUT R7, R9, 0x80000, RZ, 0xfc, !PT ;  /* 0x0008000009076812 */ /* 0x000fca00078efcff */
[----:B------:R-:W-:Y:S04]  /*1e40*/  STS.64 [R0], R6 ;  /* 0x0000000600007388 */ /* 0x000fe80000000a00 */
[----:B------:R-:W0:Y:S04]  /*1e50*/  LDS.64 R8, [R2] ;  /* 0x0000000002087984 */ /* 0x000e280000000a00 */
[----:B-12---:R-:W1:Y:S01]  /*1e60*/  LDS.64 R10, [R2+0x100] ;  /* 0x00010000020a7984 */ /* 0x006e620000000a00 */
        /* <DEDUP_REMOVED lines=15> */
.L_x_20:
[----:B------:R-:W-:Y:S05]  /*1f60*/  BSYNC.RECONVERGENT B0 ;  /* 0x0000000000007941 */ /* 0x000fea0003800200 */
.L_x_19:
[----:B------:R-:W-:Y:S06]  /*1f70*/  BAR.SYNC.DEFER_BLOCKING 0x0 ;  /* 0x0000000000007b1d */ /* 0x000fec0000010000 */
[----:B------:R-:W-:Y:S04]  /*1f80*/  BSSY.RECONVERGENT B0, `(.L_x_21) ;  /* 0x000001e000007945 */ /* 0x000fe80003800200 */
[----:B------:R-:W-:Y:S05]  /*1f90*/  @P2 BRA `(.L_x_22) ;  /* 0x0000000000702947 */ /* 0x000fea0003800000 */
[----:B0-----:R-:W3:Y:S04]  /*1fa0*/  LDS.64 R6, [R0] ;  /* 0x0000000000067984 */ /* 0x001ee80000000a00 */
[----:B------:R-:W0:Y:S01]  /*1fb0*/  LDS.64 R8, [R0+0x80] ;  /* 0x0000800000087984 */ /* 0x000e220000000a00 */
[----:B---3--:R-:W-:Y:S01]  /*1fc0*/  IMAD.MOV.U32 R5, RZ, RZ, R7 ;  /* 0x000000ffff057224 */ /* 0x008fe200078e0007 */
[----:B0-----:R-:W-:Y:S01]  /*1fd0*/  DSETP.MIN.AND P2, P3, R6, R8, PT ;  /* 0x000000080600722a */ /* 0x001fe20003b40000 */
[----:B------:R-:W-:-:S05]  /*1fe0*/  IMAD.MOV.U32 R10, RZ, RZ, R9 ;  /* 0x000000ffff0a7224 */ /* 0x000fca00078e0009 */
[----:B------:R-:W-:Y:S02]  /*1ff0*/  FSEL R5, R5, R10, P2 ;  /* 0x0000000a05057208 */ /* 0x000fe40001000000 */
[----:B------:R-:W-:-:S06]  /*2000*/  SEL R6, R6, R8, P2 ;  /* 0x0000000806067207 */ /* 0x000fcc0001000000 */
[----:B------:R-:W-:-:S05]  /*2010*/  @P3 LOP3.LUT R5, R10, 0x80000, RZ, 0xfc, !PT ;  /* 0x000800000a053812 */ /* 0x000fca00078efcff */
[----:B------:R-:W-:-:S05]  /*2020*/  IMAD.MOV.U32 R7, RZ, RZ, R5 ;  /* 0x000000ffff077224 */ /* 0x000fca00078e0005 */
        /* <DEDUP_REMOVED lines=9> */
[----:B------:R-:W-:-:S05]  /*20c0*/  IMAD.MOV.U32 R9, RZ, RZ, R5 ;  /* 0x000000ffff097224 */ /* 0x000fca00078e0005 */
        /* <DEDUP_REMOVED lines=9> */
.L_x_22:
[----:B------:R-:W-:Y:S05]  /*2160*/  BSYNC.RECONVERGENT B0 ;  /* 0x0000000000007941 */ /* 0x000fea0003800200 */
.L_x_21:
[----:B------:R-:W-:Y:S06]  /*2170*/  BAR.SYNC.DEFER_BLOCKING 0x0 ;  /* 0x0000000000007b1d */ /* 0x000fec0000010000 */
[----:B------:R-:W-:Y:S04]  /*2180*/  BSSY.RECONVERGENT B0, `(.L_x_23) ;  /* 0x000001e000007945 */ /* 0x000fe80003800200 */
[----:B------:R-:W-:Y:S05]  /*2190*/  @P1 BRA `(.L_x_24) ;  /* 0x0000000000701947 */ /* 0x000fea0003800000 */
[----:B0-----:R-:W3:Y:S04]  /*21a0*/  LDS.64 R6, [R0] ;  /* 0x0000000000067984 */ /* 0x001ee80000000a00 */
[----:B------:R-:W0:Y:S01]  /*21b0*/  LDS.64 R8, [R0+0x40] ;  /* 0x0000400000087984 */ /* 0x000e220000000a00 */
[----:B---34-:R-:W-:Y:S01]  /*21c0*/  IMAD.MOV.U32 R5, RZ, RZ, R7 ;  /* 0x000000ffff057224 */ /* 0x018fe200078e0007 */
        /* <DEDUP_REMOVED lines=25> */
.L_x_24:
[----:B------:R-:W-:Y:S05]  /*2360*/  BSYNC.RECONVERGENT B0 ;  /* 0x0000000000007941 */ /* 0x000fea0003800200 */
.L_x_23:
        /* <DEDUP_REMOVED lines=31> */
.L_x_26:
[----:B------:R-:W-:Y:S05]  /*2560*/  BSYNC.RECONVERGENT B0 ;  /* 0x0000000000007941 */ /* 0x000fea0003800200 */
.L_x_25:
        /* <DEDUP_REMOVED lines=31> */
.L_x_28:
[----:B------:R-:W-:Y:S05]  /*2760*/  BSYNC.RECONVERGENT B0 ;  /* 0x0000000000007941 */ /* 0x000fea0003800200 */
.L_x_27:
[----:B------:R-:W-:Y:S06]  /*2770*/  BAR.SYNC.DEFER_BLOCKING 0x0 ;  /* 0x0000000000007b1d */ /* 0x000fec0000010000 */
[----:B------:R-:W-:Y:S04]  /*2780*/  BSSY.RECONVERGENT B0, `(.L_x_29) ;  /* 0x000001e000007945 */ /* 0x000fe80003800200 */
[----:B------:R-:W-:Y:S05]  /*2790*/  @P4 BRA `(.L_x_30) ;  /* 0x0000000000704947 */ /* 0x000fea0003800000 */
[----:B0-----:R-:W3:Y:S04]  /*27a0*/  LDS.64 R6, [R0] ;  /* 0x0000000000067984 */ /* 0x001ee80000000a00 */
[----:B------:R-:W0:Y:S01]  /*27b0*/  LDS.64 R8, [UR8+0x8] ;  /* 0x00000808ff087984 */ /* 0x000e220008000a00 */
        /* <DEDUP_REMOVED lines=9> */
[----:B-12---:R-:W1:Y:S01]  /*2850*/  LDS.64 R10, [UR8+0x808] ;  /* 0x00080808ff0a7984 */ /* 0x006e620008000a00 */
        /* <DEDUP_REMOVED lines=8> */
[----:B------:R-:W-:Y:S04]  /*28e0*/  LDS.64 R6, [UR8+0x1008] ;  /* 0x00100808ff067984 */ /* 0x000fe80008000a00 */
[----:B------:R-:W0:Y:S02]  /*28f0*/  LDS.64 R10, [R3] ;  /* 0x00000000030a7984 */ /* 0x000e240000000a00 */
[----:B0-----:R-:W-:-:S07]  /*2900*/  DADD R6, R6, R10 ;  /* 0x0000000006067229 */ /* 0x001fce000000000a */
[----:B------:R-:W-:Y:S04]  /*2910*/  STS.64 [R3], R6 ;  /* 0x0000000603007388 */ /* 0x000fe80000000a00 */
[----:B------:R-:W-:Y:S04]  /*2920*/  LDS R0, [UR8+0x1804] ;  /* 0x00180408ff007984 */ /* 0x000fe80008000800 */
[----:B------:R-:W0:Y:S02]  /*2930*/  LDS R5, [R4] ;  /* 0x0000000004057984 */ /* 0x000e240000000800 */
[----:B0-----:R-:W-:-:S05]  /*2940*/  IMAD.IADD R5, R0, 0x1, R5 ;  /* 0x0000000100057824 */ /* 0x001fca00078e0205 */
[----:B------:R0:W-:Y:S02]  /*2950*/  STS [R4], R5 ;  /* 0x0000000504007388 */ /* 0x0001e40000000800 */
.L_x_30:
[----:B------:R-:W-:Y:S05]  /*2960*/  BSYNC.RECONVERGENT B0 ;  /* 0x0000000000007941 */ /* 0x000fea0003800200 */
.L_x_29:
[----:B------:R-:W-:Y:S06]  /*2970*/  BAR.SYNC.DEFER_BLOCKING 0x0 ;  /* 0x0000000000007b1d */ /* 0x000fec0000010000 */
[----:B------:R-:W-:Y:S05]  /*2980*/  @P4 EXIT ;  /* 0x000000000000494d */ /* 0x000fea0003800000 */
[----:B0-----:R-:W0:Y:S01]  /*2990*/  LDS.64 R2, [UR8] ;  /* 0x00000008ff027984 */ /* 0x001e220008000a00 */
[----:B-12---:R-:W1:Y:S03]  /*29a0*/  LDC R11, c[0x0][0x3b4] ;  /* 0x0000ed00ff0b7b82 */ /* 0x006e660000000800 */
[----:B------:R-:W2:Y:S04]  /*29b0*/  LDS.64 R6, [UR8+0x800] ;  /* 0x00080008ff067984 */ /* 0x000ea80008000a00 */
[----:B------:R-:W2:Y:S01]  /*29c0*/  LDS R0, [UR8+0x1800] ;  /* 0x00180008ff007984 */ /* 0x000ea20008000800 */
[----:B---34-:R-:W3:Y:S08]  /*29d0*/  LDC.64 R4, c[0x0][0x390] ;  /* 0x0000e400ff047b82 */ /* 0x018ef00000000a00 */
[----:B------:R-:W4:Y:S01]  /*29e0*/  LDC.64 R8, c[0x0][0x398] ;  /* 0x0000e600ff087b82 */ /* 0x000f220000000a00 */
[----:B-1----:R-:W-:Y:S01]  /*29f0*/  IMAD R16, R11, UR10, R16 ;  /* 0x0000000a0b107c24 */ /* 0x002fe2000f8e0210 */
[----:B------:R-:W-:-:S03]  /*2a00*/  CS2R R10, SRZ ;  /* 0x00000000000a7805 */ /* 0x000fc6000001ff00 */
[----:B---3--:R-:W-:-:S05]  /*2a10*/  IMAD.WIDE.U32 R4, R16, 0x8, R4 ;  /* 0x0000000810047825 */ /* 0x008fca00078e0004 */
[----:B0-----:R0:W-:Y:S01]  /*2a20*/  STG.E.64 desc[UR12][R4.64], R2 ;  /* 0x0000000204007986 */ /* 0x0011e2000c101b0c */
[----:B----4-:R-:W-:-:S05]  /*2a30*/  IMAD.WIDE.U32 R8, R16, 0x8, R8 ;  /* 0x0000000810087825 */ /* 0x010fca00078e0008 */
[----:B--2---:R0:W-:Y:S01]  /*2a40*/  STG.E.64 desc[UR12][R8.64], R6 ;  /* 0x0000000608007986 */ /* 0x0041e2000c101b0c */
[----:B------:R-:W-:-:S13]  /*2a50*/  ISETP.GE.AND P0, PT, R0, 0x1, PT ;  /* 0x000000010000780c */ /* 0x000fda0003f06270 */
[----:B0-----:R-:W-:Y:S05]  /*2a60*/  @!P0 BRA `(.L_x_31) ;  /* 0x0000000000688947 */ /* 0x001fea0003800000 */
[----:B------:R-:W0:Y:S01]  /*2a70*/  I2F.F64.U32 R6, R0 ;  /* 0x0000000000067312 */ /* 0x000e220000201800 */
[----:B------:R-:W-:Y:S01]  /*2a80*/  IMAD.MOV.U32 R2, RZ, RZ, 0x1 ;  /* 0x00000001ff027424 */ /* 0x000fe200078e00ff */
[----:B------:R-:W1:Y:S06]  /*2a90*/  LDS.64 R4, [UR8+0x1000] ;  /* 0x00100008ff047984 */ /* 0x000e6c0008000a00 */
[----:B0-----:R-:W0:Y:S02]  /*2aa0*/  MUFU.RCP64H R3, R7 ;  /* 0x0000000700037308 */ /* 0x001e240000001800 */
[----:B0-----:R-:W-:-:S08]  /*2ab0*/  DFMA R8, -R6, R2, 1 ;  /* 0x3ff000000608742b */ /* 0x001fd00000000102 */
[----:B------:R-:W-:Y:S01]  /*2ac0*/  DFMA R8, R8, R8, R8 ;  /* 0x000000080808722b */ /* 0x000fe20000000008 */
[----:B-1----:R-:W-:-:S07]  /*2ad0*/  FSETP.GEU.AND P1, PT, |R5|, 6.5827683646048100446e-37, PT ;  /* 0x036000000500780b */ /* 0x002fce0003f2e200 */
[----:B------:R-:W-:-:S08]  /*2ae0*/  DFMA R8, R2, R8, R2 ;  /* 0x000000080208722b */ /* 0x000fd00000000002 */
[----:B------:R-:W-:-:S08]  /*2af0*/  DFMA R2, -R6, R8, 1 ;  /* 0x3ff000000602742b */ /* 0x000fd00000000108 */
[----:B------:R-:W-:-:S08]  /*2b00*/  DFMA R2, R8, R2, R8 ;  /* 0x000000020802722b */ /* 0x000fd00000000008 */
[----:B------:R-:W-:-:S08]  /*2b10*/  DMUL R8, R4, R2 ;  /* 0x0000000204087228 */ /* 0x000fd00000000000 */
[----:B------:R-:W-:-:S08]  /*2b20*/  DFMA R10, -R6, R8, R4 ;  /* 0x00000008060a722b */ /* 0x000fd00000000104 */
        /* <DEDUP_REMOVED lines=9> */
[----:B-----5:R-:W-:Y:S05]  /*2bc0*/  CALL.REL.NOINC `($__internal_0_$__cuda_sm20_div_rn_f64_full) ;  /* 0x0000000000207944 */ /* 0x020fea0003c00000 */
[----:B------:R-:W-:Y:S02]  /*2bd0*/  IMAD.MOV.U32 R2, RZ, RZ, R4 ;  /* 0x000000ffff027224 */ /* 0x000fe400078e0004 */
[----:B------:R-:W-:-:S07]  /*2be0*/  IMAD.MOV.U32 R3, RZ, RZ, R5 ;  /* 0x000000ffff037224 */ /* 0x000fce00078e0005 */
.L_x_32:
[----:B------:R-:W-:Y:S02]  /*2bf0*/  IMAD.MOV.U32 R10, RZ, RZ, R2 ;  /* 0x000000ffff0a7224 */ /* 0x000fe400078e0002 */
[----:B------:R-:W-:-:S07]  /*2c00*/  IMAD.MOV.U32 R11, RZ, RZ, R3 ;  /* 0x000000ffff0b7224 */ /* 0x000fce00078e0003 */
.L_x_31:
[----:B------:R-:W0:Y:S02]  /*2c10*/  LDC.64 R2, c[0x0][0x3a0] ;  /* 0x0000e800ff027b82 */ /* 0x000e240000000a00 */
[----:B0-----:R-:W-:-:S05]  /*2c20*/  IMAD.WIDE.U32 R16, R16, 0x8, R2 ;  /* 0x0000000810107825 */ /* 0x001fca00078e0002 */
[----:B------:R-:W-:Y:S01]  /*2c30*/  STG.E.64 desc[UR12][R16.64], R10 ;  /* 0x0000000a10007986 */ /* 0x000fe2000c101b0c */
[----:B------:R-:W-:Y:S05]  /*2c40*/  EXIT ;  /* 0x000000000000794d */ /* 0x000fea0003800000 */
        .weak           $__internal_0_$__cuda_sm20_div_rn_f64_full
        .type           $__internal_0_$__cuda_sm20_div_rn_f64_full,@function
        .size           $__internal_0_$__cuda_sm20_div_rn_f64_full,(.L_x_134 - $__internal_0_$__cuda_sm20_div_rn_f64_full)
$__internal_0_$__cuda_sm20_div_rn_f64_full:
[C---:B------:R-:W-:Y:S01]  /*2c50*/  FSETP.GEU.AND P0, PT, |R5|.reuse, 1.469367938527859385e-39, PT ;  /* 0x001000000500780b */ /* 0x040fe20003f0e200 */
[----:B------:R-:W-:Y:S01]  /*2c60*/  IMAD.MOV.U32 R7, RZ, RZ, R15 ;  /* 0x000000ffff077224 */ /* 0x000fe200078e000f */
[C---:B------:R-:W-:Y:S01]  /*2c70*/  LOP3.LUT R2, R5.reuse, 0x800fffff, RZ, 0xc0, !PT ;  /* 0x800fffff05027812 */ /* 0x040fe200078ec0ff */
[----:B------:R-:W-:Y:S01]  /*2c80*/  IMAD.MOV.U32 R8, RZ, RZ, 0x1 ;  /* 0x00000001ff087424 */ /* 0x000fe200078e00ff */
[----:B------:R-:W-:Y:S01]  /*2c90*/  LOP3.LUT R22, R5, 0x7ff00000, RZ, 0xc0, !PT ;  /* 0x7ff0000005167812 */ /* 0x000fe200078ec0ff */
[----:B------:R-:W-:Y:S01]  /*2ca0*/  IMAD.MOV.U32 R6, RZ, RZ, R14 ;  /* 0x000000ffff067224 */ /* 0x000fe200078e000e */
[----:B------:R-:W-:Y:S01]  /*2cb0*/  LOP3.LUT R3, R2, 0x3ff00000, RZ, 0xfc, !PT ;  /* 0x3ff0000002037812 */ /* 0x000fe200078efcff */
[----:B------:R-:W-:Y:S01]  /*2cc0*/  IMAD.MOV.U32 R2, RZ, RZ, R4 ;  /* 0x000000ffff027224 */ /* 0x000fe200078e0004 */
[C---:B------:R-:W-:Y:S01]  /*2cd0*/  FSETP.GEU.AND P2, PT, |R7|.reuse, 1.469367938527859385e-39, PT ;  /* 0x001000000700780b */ /* 0x040fe20003f4e200 */
[----:B------:R-:W-:Y:S01]  /*2ce0*/  BSSY.RECONVERGENT B3, `(.L_x_33) ;  /* 0x0000050000037945 */ /* 0x000fe20003800200 */
[----:B------:R-:W-:-:S03]  /*2cf0*/  LOP3.LUT R10, R7, 0x7ff00000, RZ, 0xc0, !PT ;  /* 0x7ff00000070a7812 */ /* 0x000fc600078ec0ff */
[----:B------:R-:W-:Y:S01]  /*2d00*/  @!P0 DMUL R2, R4, 8.98846567431157953865e+307 ;  /* 0x7fe0000004028828 */ /* 0x000fe20000000000 */
[----:B------:R-:W-:Y:S01]  /*2d10*/  ISETP.GE.U32.AND P1, PT, R10, R22, PT ;  /* 0x000000160a00720c */ /* 0x000fe20003f26070 */
[----:B------:R-:W-:-:S04]  /*2d20*/  IMAD.MOV.U32 R23, RZ, RZ, R10 ;  /* 0x000000ffff177224 */ /* 0x000fc800078e000a */
[----:B------:R-:W0:Y:S02]  /*2d30*/  MUFU.RCP64H R9, R3 ;  /* 0x0000000300097308 */ /* 0x000e240000001800 */
[----:B------:R-:W-:Y:S02]  /*2d40*/  @!P2 LOP3.LUT R11, R5, 0x7ff00000, RZ, 0xc0, !PT ;  /* 0x7ff00000050ba812 */ /* 0x000fe400078ec0ff */
[----:B------:R-:W-:Y:S02]  /*2d50*/  @!P0 LOP3.LUT R22, R3, 0x7ff00000, RZ, 0xc0, !PT ;  /* 0x7ff0000003168812 */ /* 0x000fe400078ec0ff */
[----:B------:R-:W-:Y:S01]  /*2d60*/  @!P2 ISETP.GE.U32.AND P3, PT, R10, R11, PT ;  /* 0x0000000b0a00a20c */ /* 0x000fe20003f66070 */
[----:B------:R-:W-:Y:S02]  /*2d70*/  IMAD.MOV.U32 R11, RZ, RZ, 0x1ca00000 ;  /* 0x1ca00000ff0b7424 */ /* 0x000fe400078e00ff */
[----:B------:R-:W-:Y:S01]  /*2d80*/  VIADD R25, R22, 0xffffffff ;  /* 0xffffffff16197836 */ /* 0x000fe20000000000 */
[----:B0-----:R-:W-:-:S08]  /*2d90*/  DFMA R12, R8, -R2, 1 ;  /* 0x3ff00000080c742b */ /* 0x001fd00000000802 */
[----:B------:R-:W-:-:S08]  /*2da0*/  DFMA R12, R12, R12, R12 ;  /* 0x0000000c0c0c722b */ /* 0x000fd0000000000c */
[----:B------:R-:W-:Y:S01]  /*2db0*/  DFMA R14, R8, R12, R8 ;  /* 0x0000000c080e722b */ /* 0x000fe20000000008 */
[C---:B------:R-:W-:Y:S01]  /*2dc0*/  @!P2 SEL R13, R11.reuse, 0x63400000, !P3 ;  /* 0x634000000b0da807 */ /* 0x040fe20005800000 */
[----:B------:R-:W-:Y:S01]  /*2dd0*/  IMAD.MOV.U32 R8, RZ, RZ, R6 ;  /* 0x000000ffff087224 */ /* 0x000fe200078e0006 */
[----:B------:R-:W-:Y:S01]  /*2de0*/  SEL R9, R11, 0x63400000, !P1 ;  /* 0x634000000b097807 */ /* 0x000fe20004800000 */
[----:B------:R-:W-:Y:S01]  /*2df0*/  @!P2 IMAD.MOV.U32 R12, RZ, RZ, RZ ;  /* 0x000000ffff0ca224 */ /* 0x000fe200078e00ff */
[--C-:B------:R-:W-:Y:S02]  /*2e00*/  @!P2 LOP3.LUT R13, R13, 0x80000000, R7.reuse, 0xf8, !PT ;  /* 0x800000000d0da812 */ /* 0x100fe400078ef807 */
[----:B------:R-:W-:Y:S01]  /*2e10*/  LOP3.LUT R9, R9, 0x800fffff, R7, 0xf8, !PT ;  /* 0x800fffff09097812 */ /* 0x000fe200078ef807 */
[----:B------:R-:W-:Y:S01]  /*2e20*/  DFMA R20, R14, -R2, 1 ;  /* 0x3ff000000e14742b */ /* 0x000fe20000000802 */
[----:B------:R-:W-:-:S06]  /*2e30*/  @!P2 LOP3.LUT R13, R13, 0x100000, RZ, 0xfc, !PT ;  /* 0x001000000d0da812 */ /* 0x000fcc00078efcff */
[----:B------:R-:W-:Y:S02]  /*2e40*/  @!P2 DFMA R8, R8, 2, -R12 ;  /* 0x400000000808a82b */ /* 0x000fe4000000080c */
[----:B------:R-:W-:-:S08]  /*2e50*/  DFMA R20, R14, R20, R14 ;  /* 0x000000140e14722b */ /* 0x000fd0000000000e */
[----:B------:R-:W-:Y:S01]  /*2e60*/  @!P2 LOP3.LUT R23, R9, 0x7ff00000, RZ, 0xc0, !PT ;  /* 0x7ff000000917a812 */ /* 0x000fe200078ec0ff */
[----:B------:R-:W-:-:S04]  /*2e70*/  DMUL R12, R20, R8 ;  /* 0x00000008140c7228 */ /* 0x000fc80000000000 */
[----:B------:R-:W-:-:S04]  /*2e80*/  VIADD R24, R23, 0xffffffff ;  /* 0xffffffff17187836 */ /* 0x000fc80000000000 */
[----:B------:R-:W-:Y:S01]  /*2e90*/  DFMA R14, R12, -R2, R8 ;  /* 0x800000020c0e722b */ /* 0x000fe20000000008 */
[----:B------:R-:W-:-:S04]  /*2ea0*/  ISETP.GT.U32.AND P0, PT, R24, 0x7feffffe, PT ;  /* 0x7feffffe1800780c */ /* 0x000fc80003f04070 */
[----:B------:R-:W-:-:S03]  /*2eb0*/  ISETP.GT.U32.OR P0, PT, R25, 0x7feffffe, P0 ;  /* 0x7feffffe1900780c */ /* 0x000fc60000704470 */
[----:B------:R-:W-:-:S10]  /*2ec0*/  DFMA R12, R20, R14, R12 ;  /* 0x0000000e140c722b */ /* 0x000fd4000000000c */
[----:B------:R-:W-:Y:S05]  /*2ed0*/  @P0 BRA `(.L_x_34) ;  /* 0x00000000006c0947 */ /* 0x000fea0003800000 */
[----:B------:R-:W-:-:S04]  /*2ee0*/  LOP3.LUT R7, R5, 0x7ff00000, RZ, 0xc0, !PT ;  /* 0x7ff0000005077812 */ /* 0x000fc800078ec0ff */
[CC--:B------:R-:W-:Y:S02]  /*2ef0*/  VIADDMNMX R6, R10.reuse, -R7.reuse, 0xb9600000, !PT ;  /* 0xb96000000a067446 */ /* 0x0c0fe40007800907 */
[----:B------:R-:W-:Y:S02]  /*2f00*/  ISETP.GE.U32.AND P0, PT, R10, R7, PT ;  /* 0x000000070a00720c */ /* 0x000fe40003f06070 */
[----:B------:R-:W-:Y:S02]  /*2f10*/  VIMNMX R6, PT, PT, R6, 0x46a00000, PT ;  /* 0x46a0000006067848 */ /* 0x000fe40003fe0100 */
[----:B------:R-:W-:-:S05]  /*2f20*/  SEL R11, R11, 0x63400000, !P0 ;  /* 0x634000000b0b7807 */ /* 0x000fca0004000000 */
[----:B------:R-:W-:Y:S02]  /*2f30*/  IMAD.IADD R14, R6, 0x1, -R11 ;  /* 0x00000001060e7824 */ /* 0x000fe400078e0a0b */
[----:B------:R-:W-:Y:S02]  /*2f40*/  IMAD.MOV.U32 R6, RZ, RZ, RZ ;  /* 0x000000ffff067224 */ /* 0x000fe400078e00ff */
[----:B------:R-:W-:-:S06]  /*2f50*/  VIADD R7, R14, 0x7fe00000 ;  /* 0x7fe000000e077836 */ /* 0x000fcc0000000000 */
[----:B------:R-:W-:-:S10]  /*2f60*/  DMUL R10, R12, R6 ;  /* 0x000000060c0a7228 */ /* 0x000fd40000000000 */
[----:B------:R-:W-:-:S13]  /*2f70*/  FSETP.GTU.AND P0, PT, |R11|, 1.469367938527859385e-39, PT ;  /* 0x001000000b00780b */ /* 0x000fda0003f0c200 */
[----:B------:R-:W-:Y:S05]  /*2f80*/  @P0 BRA `(.L_x_35) ;  /* 0x0000000000940947 */ /* 0x000fea0003800000 */
[----:B------:R-:W-:Y:S01]  /*2f90*/  DFMA R2, R12, -R2, R8 ;  /* 0x800000020c02722b */ /* 0x000fe20000000008 */
[----:B------:R-:W-:-:S09]  /*2fa0*/  IMAD.MOV.U32 R6, RZ, RZ, RZ ;  /* 0x000000ffff067224 */ /* 0x000fd200078e00ff */
[C---:B------:R-:W-:Y:S02]  /*2fb0*/  FSETP.NEU.AND P0, PT, R3.reuse, RZ, PT ;  /* 0x000000ff0300720b */ /* 0x040fe40003f0d000 */
[----:B------:R-:W-:-:S04]  /*2fc0*/  LOP3.LUT R5, R3, 0x80000000, R5, 0x48, !PT ;  /* 0x8000000003057812 */ /* 0x000fc800078e4805 */
[----:B------:R-:W-:-:S07]  /*2fd0*/  LOP3.LUT R7, R5, R7, RZ, 0xfc, !PT ;  /* 0x0000000705077212 */ /* 0x000fce00078efcff */
[----:B------:R-:W-:Y:S05]  /*2fe0*/  @!P0 BRA `(.L_x_35) ;  /* 0x00000000007c8947 */ /* 0x000fea0003800000 */
[----:B------:R-:W-:Y:S01]  /*2ff0*/  IMAD.MOV R3, RZ, RZ, -R14 ;  /* 0x000000ffff037224 */ /* 0x000fe200078e0a0e */
[----:B------:R-:W-:Y:S01]  /*3000*/  DMUL.RP R6, R12, R6 ;  /* 0x000000060c067228 */ /* 0x000fe20000008000 */
[----:B------:R-:W-:-:S06]  /*3010*/  IMAD.MOV.U32 R2, RZ, RZ, RZ ;  /* 0x000000ffff027224 */ /* 0x000fcc00078e00ff */
[----:B------:R-:W-:-:S03]  /*3020*/  DFMA R2, R10, -R2, R12 ;  /* 0x800000020a02722b */ /* 0x000fc6000000000c */
[----:B------:R-:W-:-:S03]  /*3030*/  LOP3.LUT R5, R7, R5, RZ, 0x3c, !PT ;  /* 0x0000000507057212 */ /* 0x000fc600078e3cff */
[----:B------:R-:W-:-:S04]  /*3040*/  IADD3 R2, PT, PT, -R14, -0x43300000, RZ ;  /* 0xbcd000000e027810 */ /* 0x000fc80007ffe1ff */
[----:B------:R-:W-:-:S04]  /*3050*/  FSETP.NEU.AND P0, PT, |R3|, R2, PT ;  /* 0x000000020300720b */ /* 0x000fc80003f0d200 */
[----:B------:R-:W-:Y:S02]  /*3060*/  FSEL R10, R6, R10, !P0 ;  /* 0x0000000a060a7208 */ /* 0x000fe40004000000 */
[----:B------:R-:W-:Y:S01]  /*3070*/  FSEL R11, R5, R11, !P0 ;  /* 0x0000000b050b7208 */ /* 0x000fe20004000000 */
[----:B------:R-:W-:Y:S06]  /*3080*/  BRA `(.L_x_35) ;  /* 0x0000000000547947 */ /* 0x000fec0003800000 */
.L_x_34:
[----:B------:R-:W-:-:S14]  /*3090*/  DSETP.NAN.AND P0, PT, R6, R6, PT ;  /* 0x000000060600722a */ /* 0x000fdc0003f08000 */
[----:B------:R-:W-:Y:S05]  /*30a0*/  @P0 BRA `(.L_x_36) ;  /* 0x0000000000440947 */ /* 0x000fea0003800000 */
[----:B------:R-:W-:-:S14]  /*30b0*/  DSETP.NAN.AND P0, PT, R4, R4, PT ;  /* 0x000000040400722a */ /* 0x000fdc0003f08000 */
[----:B------:R-:W-:Y:S05]  /*30c0*/  @P0 BRA `(.L_x_37) ;  /* 0x0000000000300947 */ /* 0x000fea0003800000 */
[----:B------:R-:W-:Y:S01]  /*30d0*/  ISETP.NE.AND P0, PT, R23, R22, PT ;  /* 0x000000161700720c */ /* 0x000fe20003f05270 */
[----:B------:R-:W-:Y:S02]  /*30e0*/  IMAD.MOV.U32 R10, RZ, RZ, 0x0 ;  /* 0x00000000ff0a7424 */ /* 0x000fe400078e00ff */
[----:B------:R-:W-:-:S10]  /*30f0*/  IMAD.MOV.U32 R11, RZ, RZ, -0x80000 ;  /* 0xfff80000ff0b7424 */ /* 0x000fd400078e00ff */
[----:B------:R-:W-:Y:S05]  /*3100*/  @!P0 BRA `(.L_x_35) ;  /* 0x0000000000348947 */ /* 0x000fea0003800000 */
[----:B------:R-:W-:Y:S02]  /*3110*/  ISETP.NE.AND P0, PT, R23, 0x7ff00000, PT ;  /* 0x7ff000001700780c */ /* 0x000fe40003f05270 */
[----:B------:R-:W-:Y:S02]  /*3120*/  LOP3.LUT R11, R7, 0x80000000, R5, 0x48, !PT ;  /* 0x80000000070b7812 */ /* 0x000fe400078e4805 */
[----:B------:R-:W-:-:S13]  /*3130*/  ISETP.EQ.OR P0, PT, R22, RZ, !P0 ;  /* 0x000000ff1600720c */ /* 0x000fda0004702670 */
[----:B------:R-:W-:Y:S01]  /*3140*/  @P0 LOP3.LUT R2, R11, 0x7ff00000, RZ, 0xfc, !PT ;  /* 0x7ff000000b020812 */ /* 0x000fe200078efcff */
[----:B------:R-:W-:Y:S02]  /*3150*/  @!P0 IMAD.MOV.U32 R10, RZ, RZ, RZ ;  /* 0x000000ffff0a8224 */ /* 0x000fe400078e00ff */
[----:B------:R-:W-:Y:S02]  /*3160*/  @P0 IMAD.MOV.U32 R10, RZ, RZ, RZ ;  /* 0x000000ffff0a0224 */ /* 0x000fe400078e00ff */
[----:B------:R-:W-:Y:S01]  /*3170*/  @P0 IMAD.MOV.U32 R11, RZ, RZ, R2 ;  /* 0x000000ffff0b0224 */ /* 0x000fe200078e0002 */
[----:B------:R-:W-:Y:S06]  /*3180*/  BRA `(.L_x_35) ;  /* 0x0000000000147947 */ /* 0x000fec0003800000 */
.L_x_37:
[----:B------:R-:W-:Y:S01]  /*3190*/  LOP3.LUT R11, R5, 0x80000, RZ, 0xfc, !PT ;  /* 0x00080000050b7812 */ /* 0x000fe200078efcff */
[----:B------:R-:W-:Y:S01]  /*31a0*/  IMAD.MOV.U32 R10, RZ, RZ, R4 ;  /* 0x000000ffff0a7224 */ /* 0x000fe200078e0004 */
[----:B------:R-:W-:Y:S06]  /*31b0*/  BRA `(.L_x_35) ;  /* 0x0000000000087947 */ /* 0x000fec0003800000 */
.L_x_36:
[----:B------:R-:W-:Y:S01]  /*31c0*/  LOP3.LUT R11, R7, 0x80000, RZ, 0xfc, !PT ;  /* 0x00080000070b7812 */ /* 0x000fe200078efcff */
[----:B------:R-:W-:-:S07]  /*31d0*/  IMAD.MOV.U32 R10, RZ, RZ, R6 ;  /* 0x000000ffff0a7224 */ /* 0x000fce00078e0006 */
.L_x_35:
[----:B------:R-:W-:Y:S05]  /*31e0*/  BSYNC.RECONVERGENT B3 ;  /* 0x0000000000037941 */ /* 0x000fea0003800200 */
.L_x_33:
[----:B------:R-:W-:Y:S02]  /*31f0*/  IMAD.MOV.U32 R2, RZ, RZ, R0 ;  /* 0x000000ffff027224 */ /* 0x000fe400078e0000 */
[----:B------:R-:W-:Y:S02]  /*3200*/  IMAD.MOV.U32 R3, RZ, RZ, 0x0 ;  /* 0x00000000ff037424 */ /* 0x000fe400078e00ff */
[----:B------:R-:W-:Y:S02]  /*3210*/  IMAD.MOV.U32 R4, RZ, RZ, R10 ;  /* 0x000000ffff047224 */ /* 0x000fe400078e000a */
[----:B------:R-:W-:Y:S01]  /*3220*/  IMAD.MOV.U32 R5, RZ, RZ, R11 ;  /* 0x000000ffff057224 */ /* 0x000fe200078e000b */
[----:B------:R-:W-:Y:S06]  /*3230*/  RET.REL.NODEC R2 `(compute_gamma_envelope) ;  /* 0xffffffcc02707950 */ /* 0x000fec0003c3ffff */
.L_x_38:
        /* <DEDUP_REMOVED lines=12> */
.L_x_134:


//--------------------- .text.compute_immunity_all_pk --------------------------
	.section	.text.compute_immunity_all_pk,"ax",@progbits
	.align	128
        .global         compute_immunity_all_pk
        .type           compute_immunity_all_pk,@function
        .size           compute_immunity_all_pk,(.L_x_138 - compute_immunity_all_pk)
        .other          compute_immunity_all_pk,@"STO_CUDA_ENTRY STV_DEFAULT"
compute_immunity_all_pk:
.text.compute_immunity_all_pk:
[----:B------:R-:W-:Y:S08]  /*0000*/  LDC R1, c[0x0][0x37c] ;  /* 0x0000df00ff017b82 */ /* 0x000ff00000000800 */
[----:B------:R-:W0:Y:S01]  /*0010*/  S2UR UR13, SR_CTAID.Y ;  /* 0x00000000000d79c3 */ /* 0x000e220000002600 */
[----:B------:R-:W1:Y:S07]  /*0020*/  S2R R13, SR_CTAID.Z ;  /* 0x00000000000d7919 */ /* 0x000e6e0000002700 */
[----:B------:R-:W0:Y:S08]  /*0030*/  LDC.64 R6, c[0x0][0x3a0] ;  /* 0x0000e800ff067b82 */ /* 0x000e300000000a00 */
[----:B------:R-:W2:Y:S01]  /*0040*/  S2UR UR12, SR_CTAID.X ;  /* 0x00000000000c79c3 */ /* 0x000ea20000002500 */
[----:B0-----:R-:W-:-:S04]  /*0050*/  ISETP.LE.AND P0, PT, R7, UR13, PT ;  /* 0x0000000d07007c0c */ /* 0x001fc8000bf03270 */
[----:B--2---:R-:W-:-:S04]  /*0060*/  ISETP.LE.OR P0, PT, R6, UR12, P0 ;  /* 0x0000000c06007c0c */ /* 0x004fc80008703670 */
[----:B-1----:R-:W-:-:S13]  /*0070*/  ISETP.GT.U32.OR P0, PT, R13, 0x4a, P0 ;  /* 0x0000004a0d00780c */ /* 0x002fda0000704470 */
[----:B------:R-:W-:Y:S05]  /*0080*/  @P0 EXIT ;  /* 0x000000000000094d */ /* 0x000fea0003800000 */
[----:B------:R-:W0:Y:S01]  /*0090*/  LDCU UR6, c[0x0][0x3ac] ;  /* 0x00007580ff0677ac */ /* 0x000e220008000800 */
[----:B------:R-:W-:Y:S02]  /*00a0*/  CS2R R4, SRZ ;  /* 0x0000000000047805 */ /* 0x000fe4000001ff00 */
[----:B------:R-:W-:Y:S01]  /*00b0*/  CS2R R2, SRZ ;  /* 0x0000000000027805 */ /* 0x000fe2000001ff00 */
[----:B------:R-:W1:Y:S01]  /*00c0*/  LDCU.64 UR10, c[0x0][0x358] ;  /* 0x00006b00ff0a77ac */ /* 0x000e620008000a00 */
[----:B0-----:R-:W-:-:S04]  /*00d0*/  UIADD3 UR6, UPT, UPT, UR13, UR6, URZ ;  /* 0x000000060d067290 */ /* 0x001fc8000fffe0ff */
[----:B------:R-:W-:-:S09]  /*00e0*/  UISETP.GE.AND UP0, UPT, UR6, 0x1, UPT ;  /* 0x000000010600788c */ /* 0x000fd2000bf06270 */
[----:B-1----:R-:W-:Y:S05]  /*00f0*/  BRA.U !UP0, `(.L_x_39) ;  /* 0x0000000908147547 */ /* 0x002fea000b800000 */
[----:B------:R-:W0:Y:S01]  /*0100*/  S2R R0, SR_TID.X ;  /* 0x0000000000007919 */ /* 0x000e220000002100 */
[----:B------:R-:W1:Y:S01]  /*0110*/  S2UR UR5, SR_CgaCtaId ;  /* 0x00000000000579c3 */ /* 0x000e620000008800 */
[----:B------:R-:W2:Y:S01]  /*0120*/  LDCU UR7, c[0x0][0x3a8] ;  /* 0x00007500ff0777ac */ /* 0x000ea20008000800 */
[----:B------:R-:W-:Y:S01]  /*0130*/  UMOV UR4, 0x400 ;  /* 0x0000040000047882 */ /* 0x000fe20000000000 */
[----:B--2---:R-:W-:-:S04]  /*0140*/  UISETP.LT.AND UP0, UPT, UR6, UR7, UPT ;  /* 0x000000070600728c */ /* 0x004fc8000bf01270 */
[----:B------:R-:W-:Y:S02]  /*0150*/  USEL UR7, UR6, UR7, UP0 ;  /* 0x0000000706077287 */ /* 0x000fe40008000000 */
[----:B-1----:R-:W-:Y:S01]  /*0160*/  ULEA UR4, UR5, UR4, 0x18 ;  /* 0x0000000405047291 */ /* 0x002fe2000f8ec0ff */
[C---:B0-----:R-:W-:Y:S01]  /*0170*/  IMAD.SHL.U32 R2, R0.reuse, 0x4, RZ ;  /* 0x0000000400027824 */ /* 0x041fe200078e00ff */
[----:B------:R-:W-:Y:S01]  /*0180*/  SHF.R.U32.HI R12, RZ, 0x5, R0 ;  /* 0x00000005ff0c7819 */ /* 0x000fe20000011600 */
[C---:B------:R-:W-:Y:S01]  /*0190*/  IMAD.SHL.U32 R4, R0.reuse, 0x80, RZ ;  /* 0x0000008000047824 */ /* 0x040fe200078e00ff */
[----:B------:R-:W-:Y:S02]  /*01a0*/  LOP3.LUT R20, R0, 0x1f, RZ, 0xc0, !PT ;  /* 0x0000001f00147812 */ /* 0x000fe400078ec0ff */
[----:B------:R-:W-:Y:S02]  /*01b0*/  LOP3.LUT R3, R2, 0x7c, RZ, 0xc0, !PT ;  /* 0x0000007c02037812 */ /* 0x000fe400078ec0ff */
[----:B------:R-:W-:-:S03]  /*01c0*/  LOP3.LUT R4, R4, 0xf80, RZ, 0xc0, !PT ;  /* 0x00000f8004047812 */ /* 0x000fc600078ec0ff */
[--C-:B------:R-:W-:Y:S01]  /*01d0*/  IMAD R15, R12, 0x84, R3.reuse ;  /* 0x000000840c0f7824 */ /* 0x100fe200078e0203 */
[----:B------:R-:W-:Y:S02]  /*01e0*/  IADD3 R14, PT, PT, R4, UR4, R3 ;  /* 0x00000004040e7c10 */ /* 0x000fe4000fffe003 */
[----:B------:R-:W-:Y:S02]  /*01f0*/  CS2R R2, SRZ ;  /* 0x0000000000027805 */ /* 0x000fe4000001ff00 */
[----:B------:R-:W-:Y:S01]  /*0200*/  CS2R R4, SRZ ;  /* 0x0000000000047805 */ /* 0x000fe2000001ff00 */
[----:B------:R-:W-:Y:S01]  /*0210*/  VIADD R15, R15, UR4 ;  /* 0x000000040f0f7c36 */ /* 0x000fe20008000000 */
[----:B------:R-:W-:-:S06]  /*0220*/  UMOV UR4, URZ ;  /* 0x000000ff00047c82 */ /* 0x000fcc0008000000 */
.L_x_49:
[----:B------:R-:W-:Y:S01]  /*0230*/  ISETP.GT.U32.AND P0, PT, R0, 0x1f, PT ;  /* 0x0000001f0000780c */ /* 0x000fe20003f04070 */
[----:B------:R-:W-:-:S12]  /*0240*/  BSSY.RECONVERGENT B0, `(.L_x_40) ;  /* 0x000000e000007945 */ /* 0x000fd80003800200 */
[----:B------:R-:W-:Y:S05]  /*0250*/  @P0 BRA `(.L_x_41) ;  /* 0x0000000000300947 */ /* 0x000fea0003800000 */
[----:B------:R-:W-:Y:S01]  /*0260*/  VIADD R11, R0, UR4 ;  /* 0x00000004000b7c36 */ /* 0x000fe20008000000 */
[----:B------:R-:W-:-:S04]  /*0270*/  CS2R R6, SRZ ;  /* 0x0000000000067805 */ /* 0x000fc8000001ff00 */
[----:B------:R-:W-:-:S13]  /*0280*/  ISETP.GE.AND P0, PT, R11, UR7, PT ;  /* 0x000000070b007c0c */ /* 0x000fda000bf06270 */
[----:B------:R-:W0:Y:S02]  /*0290*/  @!P0 LDC.64 R8, c[0x0][0x388] ;  /* 0x0000e200ff088b82 */ /* 0x000e240000000a00 */
[----:B0-----:R-:W-:-:S05]  /*02a0*/  @!P0 IMAD.WIDE.U32 R8, R11, 0x8, R8 ;  /* 0x000000080b088825 */ /* 0x001fca00078e0008 */
[----:B------:R-:W2:Y:S01]  /*02b0*/  @!P0 LDG.E.64.CONSTANT R6, desc[UR10][R8.64] ;  /* 0x0000000a08068981 */ /* 0x000ea2000c1e9b00 */
[----:B------:R-:W0:Y:S01]  /*02c0*/  S2UR UR8, SR_CgaCtaId ;  /* 0x00000000000879c3 */ /* 0x000e220000008800 */
[----:B------:R-:W-:Y:S02]  /*02d0*/  UMOV UR5, 0x400 ;  /* 0x0000040000057882 */ /* 0x000fe40000000000 */
[----:B------:R-:W-:-:S04]  /*02e0*/  UIADD3 UR5, UPT, UPT, UR5, 0x1080, URZ ;  /* 0x0000108005057890 */ /* 0x000fc8000fffe0ff */
[----:B0-----:R-:W-:-:S06]  /*02f0*/  ULEA UR5, UR8, UR5, 0x18 ;  /* 0x0000000508057291 */ /* 0x001fcc000f8ec0ff */
[----:B------:R-:W-:-:S05]  /*0300*/  LEA R11, R0, UR5, 0x3 ;  /* 0x00000005000b7c11 */ /* 0x000fca000f8e18ff */
[----:B--2---:R0:W-:Y:S02]  /*0310*/  STS.64 [R11], R6 ;  /* 0x000000060b007388 */ /* 0x0041e40000000a00 */
.L_x_41:
[----:B------:R-:W-:Y:S05]  /*0320*/  BSYNC.RECONVERGENT B0 ;  /* 0x0000000000007941 */ /* 0x000fea0003800200 */
.L_x_40:
[----:B------:R-:W-:Y:S01]  /*0330*/  VIADD R16, R20, UR4 ;  /* 0x0000000414107c36 */ /* 0x000fe20008000000 */
[----:B------:R-:W-:-:S06]  /*0340*/  UMOV UR5, URZ ;  /* 0x000000ff00057c82 */ /* 0x000fcc0008000000 */
.L_x_48:
[----:B------:R-:W1:Y:S01]  /*0350*/  LDC R18, c[0x0][0x3a0] ;  /* 0x0000e800ff127b82 */ /* 0x000e620000000800 */
[----:B------:R-:W0:Y:S01]  /*0360*/  LDCU UR8, c[0x0][0x3a8] ;  /* 0x00007500ff0877ac */ /* 0x000e220008000800 */
[----:B------:R-:W-:Y:S01]  /*0370*/  VIADD R9, R12, UR5 ;  /* 0x000000050c097c36 */ /* 0x000fe20008000000 */
[----:B------:R-:W-:Y:S01]  /*0380*/  BSSY.RECONVERGENT B0, `(.L_x_42) ;  /* 0x0000012000007945 */ /* 0x000fe20003800200 */
[----:B------:R-:W-:Y:S01]  /*0390*/  ISETP.GE.AND P1, PT, R16, UR7, PT ;  /* 0x0000000710007c0c */ /* 0x000fe2000bf26270 */
[----:B------:R-:W-:Y:S02]  /*03a0*/  IMAD.MOV.U32 R8, RZ, RZ, R15 ;  /* 0x000000ffff087224 */ /* 0x000fe400078e000f */
[----:B------:R-:W-:Y:S01]  /*03b0*/  IMAD.MOV.U32 R10, RZ, RZ, R0 ;  /* 0x000000ffff0a7224 */ /* 0x000fe200078e0000 */
[----:B------:R-:W2:Y:S01]  /*03c0*/  LDC R22, c[0x0][0x3a8] ;  /* 0x0000ea00ff167b82 */ /* 0x000ea20000000800 */
[----:B0-----:R-:W-:-:S08]  /*03d0*/  IMAD R11, R9, UR8, R16 ;  /* 0x00000008090b7c24 */ /* 0x001fd0000f8e0210 */
.L_x_43:
[----:B-1----:R-:W-:-:S13]  /*03e0*/  ISETP.GE.OR P0, PT, R9, R18, P1 ;  /* 0x000000120900720c */ /* 0x002fda0000f06670 */
[----:B------:R-:W0:Y:S02]  /*03f0*/  @!P0 LDC.64 R6, c[0x0][0x380] ;  /* 0x0000e000ff068b82 */ /* 0x000e240000000a00 */
[----:B0-----:R-:W-:-:S06]  /*0400*/  @!P0 IMAD.WIDE R6, R11, 0x4, R6 ;  /* 0x000000040b068825 */ /* 0x001fcc00078e0206 */
[----:B------:R-:W3:Y:S01]  /*0410*/  @!P0 LDG.E.CONSTANT R7, desc[UR10][R6.64] ;  /* 0x0000000a06078981 */ /* 0x000ee2000c1e9900 */
[----:B------:R-:W-:Y:S02]  /*0420*/  VIADD R9, R9, 0x8 ;  /* 0x0000000809097836 */ /* 0x000fe40000000000 */
[----:B--2---:R-:W-:Y:S01]  /*0430*/  IMAD R11, R22, 0x8, R11 ;  /* 0x00000008160b7824 */ /* 0x004fe200078e020b */
[----:B---3--:R-:W-:Y:S04]  /*0440*/  @!P0 STS [R8], R7 ;  /* 0x0000000708008388 */ /* 0x008fe80000000800 */
[----:B------:R0:W-:Y:S01]  /*0450*/  @P0 STS [R8], RZ ;  /* 0x000000ff08000388 */ /* 0x0001e20000000800 */
[C---:B------:R-:W-:Y:S01]  /*0460*/  ISETP.GE.U32.AND P0, PT, R10.reuse, 0x300, PT ;  /* 0x000003000a00780c */ /* 0x040fe20003f06070 */
[----:B------:R-:W-:-:S02]  /*0470*/  VIADD R10, R10, 0x100 ;  /* 0x000001000a0a7836 */ /* 0x000fc40000000000 */
[----:B0-----:R-:W-:-:S10]  /*0480*/  VIADD R8, R8, 0x420 ;  /* 0x0000042008087836 */ /* 0x001fd40000000000 */
[----:B------:R-:W-:Y:S05]  /*0490*/  @!P0 BRA `(.L_x_43) ;  /* 0xfffffffc00d08947 */ /* 0x000fea000383ffff */
[----:B------:R-:W-:Y:S05]  /*04a0*/  BSYNC.RECONVERGENT B0 ;  /* 0x0000000000007941 */ /* 0x000fea0003800200 */
.L_x_42:
[----:B------:R-:W-:Y:S01]  /*04b0*/  BAR.SYNC.DEFER_BLOCKING 0x0 ;  /* 0x0000000000007b1d */ /* 0x000fe20000010000 */
[----:B------:R-:W-:-:S05]  /*04c0*/  VIADD R17, R20, UR5 ;  /* 0x0000000514117c36 */ /* 0x000fca0008000000 */
[----:B------:R-:W-:Y:S01]  /*04d0*/  BSSY.RECONVERGENT B0, `(.L_x_44) ;  /* 0x000003f000007945 */ /* 0x000fe20003800200 */
[----:B------:R-:W0:Y:S01]  /*04e0*/  LDCU UR16, c[0x0][0x3a0] ;  /* 0x00007400ff1077ac */ /* 0x000e220008000800 */
[----:B------:R-:W-:Y:S01]  /*04f0*/  ISETP.GE.AND P0, PT, R17, R18, PT ;  /* 0x000000121100720c */ /* 0x000fe20003f06270 */
[----:B------:R-:W-:Y:S01]  /*0500*/  IMAD.MOV.U32 R18, RZ, RZ, R0 ;  /* 0x000000ffff127224 */ /* 0x000fe200078e0000 */
[----:B------:R-:W1:Y:S11]  /*0510*/  LDCU.64 UR14, c[0x0][0x390] ;  /* 0x00007200ff0e77ac */ /* 0x000e760008000a00 */
.L_x_47:
[----:B------:R-:W-:Y:S01]  /*0520*/  SHF.R.U32.HI R7, RZ, 0x5, R18 ;  /* 0x00000005ff077819 */ /* 0x000fe20000011612 */
[----:B------:R-:W-:Y:S01]  /*0530*/  BSSY.RECONVERGENT B1, `(.L_x_45) ;  /* 0x0000037000017945 */ /* 0x000fe20003800200 */
[C---:B------:R-:W-:Y:S01]  /*0540*/  ISETP.GE.U32.AND P1, PT, R18.reuse, 0x300, PT ;  /* 0x000003001200780c */ /* 0x040fe20003f26070 */
[----:B------:R-:W-:Y:S02]  /*0550*/  VIADD R18, R18, 0x100 ;  /* 0x0000010012127836 */ /* 0x000fe40000000000 */
[----:B------:R-:W-:-:S05]  /*0560*/  VIADD R6, R7, UR4 ;  /* 0x0000000407067c36 */ /* 0x000fca0008000000 */
[----:B------:R-:W-:-:S13]  /*0570*/  ISETP.GE.OR P2, PT, R6, UR6, P0 ;  /* 0x0000000606007c0c */ /* 0x000fda0008746670 */
[----:B------:R-:W-:Y:S05]  /*0580*/  @P2 BRA `(.L_x_46) ;  /* 0x0000000000c42947 */ /* 0x000fea0003800000 */
[----:B------:R-:W-:-:S05]  /*0590*/  IADD3 R8, PT, PT, -R6, UR6, RZ ;  /* 0x0000000606087c10 */ /* 0x000fca000fffe1ff */
[----:B------:R-:W-:-:S05]  /*05a0*/  VIADD R6, R8, 0xfffffa24 ;  /* 0xfffffa2408067836 */ /* 0x000fca0000000000 */
[----:B------:R-:W-:-:S13]  /*05b0*/  ISETP.GE.U32.AND P2, PT, R6, -0x5db, PT ;  /* 0xfffffa250600780c */ /* 0x000fda0003f46070 */
[----:B------:R-:W-:Y:S05]  /*05c0*/  @!P2 BRA `(.L_x_46) ;  /* 0x0000000000b4a947 */ /* 0x000fea0003800000 */
[----:B------:R-:W-:-:S06]  /*05d0*/  IMAD R19, R7, 0x4, R14 ;  /* 0x0000000407137824 */ /* 0x000fcc00078e020e */
[----:B------:R-:W2:Y:S02]  /*05e0*/  LDS R19, [R19] ;  /* 0x0000000013137984 */ /* 0x000ea40000000800 */
[----:B--2---:R-:W-:-:S13]  /*05f0*/  FSETP.GEU.AND P2, PT, R19, 0.0010000000474974513054, PT ;  /* 0x3a83126f1300780b */ /* 0x004fda0003f4e000 */
[----:B------:R-:W-:Y:S05]  /*0600*/  @!P2 BRA `(.L_x_46) ;  /* 0x0000000000a4a947 */ /* 0x000fea0003800000 */
[----:B------:R-:W2:Y:S01]  /*0610*/  S2UR UR9, SR_CgaCtaId ;  /* 0x00000000000979c3 */ /* 0x000ea20000008800 */
[----:B------:R-:W-:Y:S02]  /*0620*/  UMOV UR8, 0x400 ;  /* 0x0000040000087882 */ /* 0x000fe40000000000 */
[----:B------:R-:W-:-:S04]  /*0630*/  UIADD3 UR8, UPT, UPT, UR8, 0x1080, URZ ;  /* 0x0000108008087890 */ /* 0x000fc8000fffe0ff */
[----:B--2---:R-:W-:-:S06]  /*0640*/  ULEA UR8, UR9, UR8, 0x18 ;  /* 0x0000000809087291 */ /* 0x004fcc000f8ec0ff */
[----:B------:R-:W-:-:S06]  /*0650*/  LEA R6, R7, UR8, 0x3 ;  /* 0x0000000807067c11 */ /* 0x000fcc000f8e18ff */
[----:B------:R-:W2:Y:S02]  /*0660*/  LDS.64 R6, [R6] ;  /* 0x0000000006067984 */ /* 0x000ea40000000a00 */
[----:B--2---:R-:W-:-:S14]  /*0670*/  DSETP.GEU.AND P2, PT, R6, 1, PT ;  /* 0x3ff000000600742a */ /* 0x004fdc0003f4e000 */
[----:B------:R-:W-:Y:S05]  /*0680*/  @!P2 BRA `(.L_x_46) ;  /* 0x000000000084a947 */ /* 0x000fea0003800000 */
[----:B------:R-:W-:Y:S02]  /*0690*/  IMAD.MOV.U32 R9, RZ, RZ, RZ ;  /* 0x000000ffff097224 */ /* 0x000fe400078e00ff */
[----:B------:R-:W-:Y:S02]  /*06a0*/  IMAD.MOV.U32 R10, RZ, RZ, R17 ;  /* 0x000000ffff0a7224 */ /* 0x000fe400078e0011 */
[----:B------:R-:W-:-:S04]  /*06b0*/  IMAD.WIDE.U32 R8, R13, 0x5dc, R8 ;  /* 0x000005dc0d087825 */ /* 0x000fc800078e0008 */
[----:B------:R-:W-:Y:S02]  /*06c0*/  IMAD.MOV.U32 R11, RZ, RZ, RZ ;  /* 0x000000ffff0b7224 */ /* 0x000fe400078e00ff */
[----:B0-----:R-:W-:Y:S02]  /*06d0*/  IMAD R9, R9, UR16, RZ ;  /* 0x0000001009097c24 */ /* 0x001fe4000f8e02ff */
[----:B------:R-:W-:-:S04]  /*06e0*/  IMAD.WIDE.U32 R10, R8, UR16, R10 ;  /* 0x00000010080a7c25 */ /* 0x000fc8000f8e000a */
[----:B------:R-:W-:Y:S02]  /*06f0*/  IMAD.IADD R11, R11, 0x1, R9 ;  /* 0x000000010b0b7824 */ /* 0x000fe400078e0209 */
[----:B------:R-:W-:Y:S02]  /*0700*/  IMAD.U32 R8, RZ, RZ, UR12 ;  /* 0x0000000cff087e24 */ /* 0x000fe4000f8e00ff */
[----:B------:R-:W-:Y:S02]  /*0710*/  IMAD.MOV.U32 R9, RZ, RZ, RZ ;  /* 0x000000ffff097224 */ /* 0x000fe400078e00ff */
[----:B------:R-:W-:Y:S02]  /*0720*/  IMAD R11, R11, UR16, RZ ;  /* 0x000000100b0b7c24 */ /* 0x000fe4000f8e02ff */
[----:B------:R-:W-:-:S04]  /*0730*/  IMAD.WIDE.U32 R8, R10, UR16, R8 ;  /* 0x000000100a087c25 */ /* 0x000fc8000f8e0008 */
[----:B------:R-:W-:Y:S01]  /*0740*/  IMAD.IADD R9, R9, 0x1, R11 ;  /* 0x0000000109097824 */ /* 0x000fe200078e020b */
[----:B-1----:R-:W-:-:S04]  /*0750*/  LEA R10, P2, R8, UR14, 0x2 ;  /* 0x0000000e080a7c11 */ /* 0x002fc8000f8410ff */
[----:B------:R-:W-:-:S05]  /*0760*/  LEA.HI.X R11, R8, UR15, R9, 0x2, P2 ;  /* 0x0000000f080b7c11 */ /* 0x000fca00090f1409 */
[----:B------:R-:W2:Y:S02]  /*0770*/  LDG.E.CONSTANT R21, desc[UR10][R10.64] ;  /* 0x0000000a0a157981 */ /* 0x000ea4000c1e9900 */
[----:B--2---:R-:W-:-:S13]  /*0780*/  FSETP.GEU.AND P2, PT, R21, 9.9999999392252902908e-09, PT ;  /* 0x322bcc771500780b */ /* 0x004fda0003f4e000 */
[----:B------:R-:W-:Y:S05]  /*0790*/  @!P2 BRA `(.L_x_46) ;  /* 0x000000000040a947 */ /* 0x000fea0003800000 */
[----:B------:R-:W0:Y:S08]  /*07a0*/  F2F.F64.F32 R10, R19 ;  /* 0x00000013000a7310 */ /* 0x000e300000201800 */
[----:B------:R-:W1:Y:S01]  /*07b0*/  F2F.F64.F32 R8, R21 ;  /* 0x0000001500087310 */ /* 0x000e620000201800 */
[----:B0-----:R-:W-:-:S08]  /*07c0*/  DMUL R10, R6, R10 ;  /* 0x0000000a060a7228 */ /* 0x001fd00000000000 */
[----:B-1----:R-:W-:-:S08]  /*07d0*/  DMUL R8, R10, R8 ;  /* 0x000000080a087228 */ /* 0x002fd00000000000 */
[C-C-:B------:R-:W-:Y:S02]  /*07e0*/  DSETP.GE.AND P2, PT, |R4|.reuse, |R8|.reuse, PT ;  /* 0x400000080400722a */ /* 0x140fe40003f46200 */
[----:B------:R-:W-:-:S12]  /*07f0*/  DADD R6, R4, R8 ;  /* 0x0000000004067229 */ /* 0x000fd80000000008 */
[----:B------:R-:W-:Y:S01]  /*0800*/  @P2 DADD R10, R4, -R6 ;  /* 0x00000000040a2229 */ /* 0x000fe20000000806 */
[----:B------:R-:W-:Y:S02]  /*0810*/  @P2 IMAD.MOV.U32 R4, RZ, RZ, R6 ;  /* 0x000000ffff042224 */ /* 0x000fe400078e0006 */
[----:B------:R-:W-:-:S05]  /*0820*/  @P2 IMAD.MOV.U32 R5, RZ, RZ, R7 ;  /* 0x000000ffff052224 */ /* 0x000fca00078e0007 */
[C---:B------:R-:W-:Y:S02]  /*0830*/  @P2 DADD R10, R8.reuse, R10 ;  /* 0x00000000080a2229 */ /* 0x040fe4000000000a */
[----:B------:R-:W-:-:S06]  /*0840*/  @!P2 DADD R8, R8, -R6 ;  /* 0x000000000808a229 */ /* 0x000fcc0000000806 */
[----:B------:R-:W-:Y:S02]  /*0850*/  @P2 DADD R2, R2, R10 ;  /* 0x0000000002022229 */ /* 0x000fe4000000000a */
[----:B------:R-:W-:Y:S01]  /*0860*/  @!P2 DADD R8, R4, R8 ;  /* 0x000000000408a229 */ /* 0x000fe20000000008 */
[----:B------:R-:W-:Y:S02]  /*0870*/  @!P2 IMAD.MOV.U32 R4, RZ, RZ, R6 ;  /* 0x000000ffff04a224 */ /* 0x000fe400078e0006 */
[----:B------:R-:W-:-:S05]  /*0880*/  @!P2 IMAD.MOV.U32 R5, RZ, RZ, R7 ;  /* 0x000000ffff05a224 */ /* 0x000fca00078e0007 */
[----:B------:R-:W-:-:S11]  /*0890*/  @!P2 DADD R2, R2, R8 ;  /* 0x000000000202a229 */ /* 0x000fd60000000008 */
.L_x_46:
[----:B01----:R-:W-:Y:S05]  /*08a0*/  BSYNC.RECONVERGENT B1 ;  /* 0x0000000000017941 */ /* 0x003fea0003800200 */
.L_x_45:
[----:B------:R-:W-:Y:S05]  /*08b0*/  @!P1 BRA `(.L_x_47) ;  /* 0xfffffffc00189947 */ /* 0x000fea000383ffff */
[----:B------:R-:W-:Y:S05]  /*08c0*/  BSYNC.RECONVERGENT B0 ;  /* 0x0000000000007941 */ /* 0x000fea0003800200 */
.L_x_44:
[----:B------:R-:W0:Y:S01]  /*08d0*/  LDC R6, c[0x0][0x3a0] ;  /* 0x0000e800ff067b82 */ /* 0x000e220000000800 */
[----:B------:R-:W-:-:S07]  /*08e0*/  UIADD3 UR5, UPT, UPT, UR5, 0x20, URZ ;  /* 0x0000002005057890 */ /* 0x000fce000fffe0ff */
[----:B------:R-:W-:Y:S01]  /*08f0*/  BAR.SYNC.DEFER_BLOCKING 0x0 ;  /* 0x0000000000007b1d */ /* 0x000fe20000010000 */
[----:B0-----:R-:W-:-:S13]  /*0900*/  ISETP.LE.AND P0, PT, R6, UR5, PT ;  /* 0x0000000506007c0c */ /* 0x001fda000bf03270 */
[----:B------:R-:W-:Y:S05]  /*0910*/  @!P0 BRA `(.L_x_48) ;  /* 0xfffffff8008c8947 */ /* 0x000fea000383ffff */
[----:B------:R-:W-:-:S04]  /*0920*/  UIADD3 UR4, UPT, UPT, UR4, 0x20, URZ ;  /* 0x0000002004047890 */ /* 0x000fc8000fffe0ff */
[----:B------:R-:W-:-:S09]  /*0930*/  UISETP.GE.AND UP0, UPT, UR4, UR6, UPT ;  /* 0x000000060400728c */ /* 0x000fd2000bf06270 */
[----:B------:R-:W-:Y:S05]  /*0940*/  BRA.U !UP0, `(.L_x_49) ;  /* 0xfffffff908387547 */ /* 0x000fea000b83ffff */
.L_x_39:
[----:B------:R-:W0:Y:S01]  /*0950*/  S2R R0, SR_TID.X ;  /* 0x0000000000007919 */ /* 0x000e220000002100 */
[----:B------:R-:W1:Y:S01]  /*0960*/  S2UR UR7, SR_CgaCtaId ;  /* 0x00000000000779c3 */ /* 0x000e620000008800 */
[----:B------:R-:W-:Y:S01]  /*0970*/  UMOV UR6, 0x400 ;  /* 0x0000040000067882 */ /* 0x000fe20000000000 */
[----:B------:R-:W-:Y:S01]  /*0980*/  BSSY.RECONVERGENT B0, `(.L_x_50) ;  /* 0x0000022000007945 */ /* 0x000fe20003800200 */
[----:B------:R-:W-:Y:S02]  /*0990*/  UIADD3 UR4, UPT, UPT, UR6, 0x1180, URZ ;  /* 0x0000118006047890 */ /* 0x000fe4000fffe0ff */
[----:B------:R-:W-:Y:S02]  /*09a0*/  UIADD3 UR5, UPT, UPT, UR6, 0x1980, URZ ;  /* 0x0000198006057890 */ /* 0x000fe4000fffe0ff */
[----:B-1----:R-:W-:Y:S02]  /*09b0*/  ULEA UR4, UR7, UR4, 0x18 ;  /* 0x0000000407047291 */ /* 0x002fe4000f8ec0ff */
[----:B------:R-:W-:Y:S01]  /*09c0*/  ULEA UR5, UR7, UR5, 0x18 ;  /* 0x0000000507057291 */ /* 0x000fe2000f8ec0ff */
[----:B0-----:R-:W-:-:S03]  /*09d0*/  ISETP.GT.U32.AND P6, PT, R0, 0x7f, PT ;  /* 0x0000007f0000780c */ /* 0x001fc60003fc4070 */
[C---:B------:R-:W-:Y:S02]  /*09e0*/  LEA R7, R0.reuse, UR4, 0x3 ;  /* 0x0000000400077c11 */ /* 0x040fe4000f8e18ff */
[C---:B------:R-:W-:Y:S02]  /*09f0*/  LEA R9, R0.reuse, UR5, 0x3 ;  /* 0x0000000500097c11 */ /* 0x040fe4000f8e18ff */
[C---:B------:R-:W-:Y:S01]  /*0a00*/  ISETP.GT.U32.AND P5, PT, R0.reuse, 0x3f, PT ;  /* 0x0000003f0000780c */ /* 0x040fe20003fa4070 */
[----:B------:R0:W-:Y:S01]  /*0a10*/  STS.64 [R7], R4 ;  /* 0x0000000407007388 */ /* 0x0001e20000000a00 */
[C---:B------:R-:W-:Y:S02]  /*0a20*/  ISETP.GT.U32.AND P4, PT, R0.reuse, 0x1f, PT ;  /* 0x0000001f0000780c */ /* 0x040fe40003f84070 */
[C---:B------:R-:W-:Y:S01]  /*0a30*/  ISETP.GT.U32.AND P3, PT, R0.reuse, 0xf, PT ;  /* 0x0000000f0000780c */ /* 0x040fe20003f64070 */
[----:B------:R0:W-:Y:S01]  /*0a40*/  STS.64 [R9], R2 ;  /* 0x0000000209007388 */ /* 0x0001e20000000a00 */
[----:B------:R-:W-:Y:S01]  /*0a50*/  BAR.SYNC.DEFER_BLOCKING 0x0 ;  /* 0x0000000000007b1d */ /* 0x000fe20000010000 */
[----:B------:R-:W-:-:S02]  /*0a60*/  ISETP.GT.U32.AND P2, PT, R0, 0x7, PT ;  /* 0x000000070000780c */ /* 0x000fc40003f44070 */
[C---:B------:R-:W-:Y:S02]  /*0a70*/  ISETP.GT.U32.AND P1, PT, R0.reuse, 0x3, PT ;  /* 0x000000030000780c */ /* 0x040fe40003f24070 */
[----:B------:R-:W-:Y:S01]  /*0a80*/  ISETP.GT.U32.AND P0, PT, R0, 0x1, PT ;  /* 0x000000010000780c */ /* 0x000fe20003f04070 */
[----:B------:R-:W-:-:S12]  /*0a90*/  @P6 BRA `(.L_x_51) ;  /* 0x0000000000406947 */ /* 0x000fd80003800000 */
[----:B0-----:R-:W-:Y:S04]  /*0aa0*/  LDS.64 R4, [R7] ;  /* 0x0000000007047984 */ /* 0x001fe80000000a00 */
[----:B------:R-:W0:Y:S04]  /*0ab0*/  LDS.64 R10, [R7+0x400] ;  /* 0x00040000070a7984 */ /* 0x000e280000000a00 */
[----:B------:R-:W-:Y:S04]  /*0ac0*/  LDS.64 R14, [R9] ;  /* 0x00000000090e7984 */ /* 0x000fe80000000a00 */
[----:B------:R-:W1:Y:S01]  /*0ad0*/  LDS.64 R16, [R9+0x400] ;  /* 0x0004000009107984 */ /* 0x000e620000000a00 */
[----:B0-----:R-:W-:-:S02]  /*0ae0*/  DADD R2, R4, R10 ;  /* 0x0000000004027229 */ /* 0x001fc4000000000a */
[----:B------:R-:W-:-:S05]  /*0af0*/  DSETP.GE.AND P6, PT, |R4|, |R10|, PT ;  /* 0x4000000a0400722a */ /* 0x000fca0003fc6200 */
[----:B------:R2:W-:Y:S01]  /*0b00*/  STS.64 [R7], R2 ;  /* 0x0000000207007388 */ /* 0x0005e20000000a00 */
[--C-:B------:R-:W-:Y:S02]  /*0b10*/  DADD R18, R4, -R2.reuse ;  /* 0x0000000004127229 */ /* 0x100fe40000000802 */
[----:B------:R-:W-:Y:S02]  /*0b20*/  DADD R20, R10, -R2 ;  /* 0x000000000a147229 */ /* 0x000fe40000000802 */
[----:B-1----:R-:W-:-:S04]  /*0b30*/  DADD R14, R14, R16 ;  /* 0x000000000e0e7229 */ /* 0x002fc80000000010 */
[----:B------:R-:W-:Y:S02]  /*0b40*/  DADD R18, R10, R18 ;  /* 0x000000000a127229 */ /* 0x000fe40000000012 */
[----:B------:R-:W-:-:S10]  /*0b50*/  DADD R20, R4, R20 ;  /* 0x0000000004147229 */ /* 0x000fd40000000014 */
[----:B------:R-:W-:Y:S02]  /*0b60*/  FSEL R4, R20, R18, !P6 ;  /* 0x0000001214047208 */ /* 0x000fe40007000000 */
[----:B------:R-:W-:-:S06]  /*0b70*/  FSEL R5, R21, R19, !P6 ;  /* 0x0000001315057208 */ /* 0x000fcc0007000000 */
[----:B------:R-:W-:-:S07]  /*0b80*/  DADD R14, R14, R4 ;  /* 0x000000000e0e7229 */ /* 0x000fce0000000004 */
[----:B------:R2:W-:Y:S04]  /*0b90*/  STS.64 [R9], R14 ;  /* 0x0000000e09007388 */ /* 0x0005e80000000a00 */
.L_x_51:
[----:B------:R-:W-:Y:S05]  /*0ba0*/  BSYNC.RECONVERGENT B0 ;  /* 0x0000000000007941 */ /* 0x000fea0003800200 */
.L_x_50:
[----:B------:R-:W-:Y:S06]  /*0bb0*/  BAR.SYNC.DEFER_BLOCKING 0x0 ;  /* 0x0000000000007b1d */ /* 0x000fec0000010000 */
[----:B------:R-:W-:Y:S01]  /*0bc0*/  BSSY.RECONVERGENT B0, `(.L_x_52) ;  /* 0x0000013000007945 */ /* 0x000fe20003800200 */
[----:B------:R-:W-:-:S03]  /*0bd0*/  ISETP.NE.AND P6, PT, R0, RZ, PT ;  /* 0x000000ff0000720c */ /* 0x000fc60003fc5270 */
[----:B------:R-:W-:Y:S10]  /*0be0*/  @P5 BRA `(.L_x_53) ;  /* 0x0000000000405947 */ /* 0x000ff40003800000 */
[----:B0-----:R-:W-:Y:S04]  /*0bf0*/  LDS.64 R4, [R7] ;  /* 0x0000000007047984 */ /* 0x001fe80000000a00 */
[----:B------:R-:W0:Y:S04]  /*0c00*/  LDS.64 R10, [R7+0x200] ;  /* 0x00020000070a7984 */ /* 0x000e280000000a00 */
[----:B--2---:R-:W-:Y:S04]  /*0c10*/  LDS.64 R14, [R9] ;  /* 0x00000000090e7984 */ /* 0x004fe80000000a00 */
        /* <DEDUP_REMOVED lines=13> */
.L_x_53:
[----:B------:R-:W-:Y:S05]  /*0cf0*/  BSYNC.RECONVERGENT B0 ;  /* 0x0000000000007941 */ /* 0x000fea0003800200 */
.L_x_52:
[----:B------:R-:W-:Y:S06]  /*0d00*/  BAR.SYNC.DEFER_BLOCKING 0x0 ;  /* 0x0000000000007b1d */ /* 0x000fec0000010000 */
[----:B------:R-:W-:Y:S04]  /*0d10*/  BSSY.RECONVERGENT B0, `(.L_x_54) ;  /* 0x0000012000007945 */ /* 0x000fe80003800200 */
[----:B------:R-:W-:Y:S05]  /*0d20*/  @P4 BRA `(.L_x_55) ;  /* 0x0000000000404947 */ /* 0x000fea0003800000 */
[----:B0-----:R-:W-:Y:S04]  /*0d30*/  LDS.64 R4, [R7] ;  /* 0x0000000007047984 */ /* 0x001fe80000000a00 */
[----:B------:R-:W0:Y:S04]  /*0d40*/  LDS.64 R10, [R7+0x100] ;  /* 0x00010000070a7984 */ /* 0x000e280000000a00 */
[----:B--23--:R-:W-:Y:S04]  /*0d50*/  LDS.64 R14, [R9] ;  /* 0x00000000090e7984 */ /* 0x00cfe80000000a00 */
        /* <DEDUP_REMOVED lines=13> */
.L_x_55:
[----:B------:R-:W-:Y:S05]  /*0e30*/  BSYNC.RECONVERGENT B0 ;  /* 0x0000000000007941 */ /* 0x000fea0003800200 */
.L_x_54:
[----:B------:R-:W-:Y:S06]  /*0e40*/  BAR.SYNC.DEFER_BLOCKING 0x0 ;  /* 0x0000000000007b1d */ /* 0x000fec0000010000 */
[----:B------:R-:W-:Y:S04]  /*0e50*/  BSSY.RECONVERGENT B0, `(.L_x_56) ;  /* 0x0000012000007945 */ /* 0x000fe80003800200 */
[----:B------:R-:W-:Y:S05]  /*0e60*/  @P3 BRA `(.L_x_57) ;  /* 0x0000000000403947 */ /* 0x000fea0003800000 */
[----:B0-----:R-:W-:Y:S04]  /*0e70*/  LDS.64 R4, [R7] ;  /* 0x0000000007047984 */ /* 0x001fe80000000a00 */
[----:B------:R-:W0:Y:S04]  /*0e80*/  LDS.64 R10, [R7+0x80] ;  /* 0x00008000070a7984 */ /* 0x000e280000000a00 */
[----:B--234-:R-:W-:Y:S04]  /*0e90*/  LDS.64 R14, [R9] ;  /* 0x00000000090e7984 */ /* 0x01cfe80000000a00 */
        /* <DEDUP_REMOVED lines=13> */
.L_x_57:
[----:B------:R-:W-:Y:S05]  /*0f70*/  BSYNC.RECONVERGENT B0 ;  /* 0x0000000000007941 */ /* 0x000fea0003800200 */
.L_x_56:
        /* <DEDUP_REMOVED lines=19> */
.L_x_59:
[----:B------:R-:W-:Y:S05]  /*10b0*/  BSYNC.RECONVERGENT B0 ;  /* 0x0000000000007941 */ /* 0x000fea0003800200 */
.L_x_58:
        /* <DEDUP_REMOVED lines=19> */
.L_x_61:
[----:B------:R-:W-:Y:S05]  /*11f0*/  BSYNC.RECONVERGENT B0 ;  /* 0x0000000000007941 */ /* 0x000fea0003800200 */
.L_x_60:
        /* <DEDUP_REMOVED lines=19> */
.L_x_63:
[----:B------:R-:W-:Y:S05]  /*1330*/  BSYNC.RECONVERGENT B0 ;  /* 0x0000000000007941 */ /* 0x000fea0003800200 */
.L_x_62:
[----:B------:R-:W-:Y:S06]  /*1340*/  BAR.SYNC.DEFER_BLOCKING 0x0 ;  /* 0x0000000000007b1d */ /* 0x000fec0000010000 */
[----:B------:R-:W-:Y:S04]  /*1350*/  BSSY.RECONVERGENT B0, `(.L_x_64) ;  /* 0x0000013000007945 */ /* 0x000fe80003800200 */
[----:B------:R-:W-:Y:S05]  /*1360*/  @P6 BRA `(.L_x_65) ;  /* 0x0000000000446947 */ /* 0x000fea0003800000 */
[----:B------:R-:W-:Y:S01]  /*1370*/  ULEA UR4, UR7, UR6, 0x18 ;  /* 0x0000000607047291 */ /* 0x000fe2000f8ec0ff */
[----:B0-----:R-:W-:Y:S04]  /*1380*/  LDS.64 R4, [R7] ;  /* 0x0000000007047984 */ /* 0x001fe80000000a00 */
[----:B--234-:R-:W-:Y:S04]  /*1390*/  LDS.64 R14, [R9] ;  /* 0x00000000090e7984 */ /* 0x01cfe80000000a00 */
[----:B------:R-:W0:Y:S04]  /*13a0*/  LDS.64 R10, [UR4+0x1188] ;  /* 0x00118804ff0a7984 */ /* 0x000e280008000a00 */
[----:B------:R-:W1:Y:S01]  /*13b0*/  LDS.64 R16, [UR4+0x1988] ;  /* 0x00198804ff107984 */ /* 0x000e620008000a00 */
[----:B0-----:R-:W-:-:S02]  /*13c0*/  DADD R2, R4, R10 ;  /* 0x0000000004027229 */ /* 0x001fc4000000000a */
[----:B------:R-:W-:Y:S02]  /*13d0*/  DSETP.GE.AND P0, PT, |R4|, |R10|, PT ;  /* 0x4000000a0400722a */ /* 0x000fe40003f06200 */
[----:B-1----:R-:W-:-:S03]  /*13e0*/  DADD R14, R14, R16 ;  /* 0x000000000e0e7229 */ /* 0x002fc60000000010 */
[----:B------:R1:W-:Y:S01]  /*13f0*/  STS.64 [R7], R2 ;  /* 0x0000000207007388 */ /* 0x0003e20000000a00 */
[--C-:B------:R-:W-:Y:S02]  /*1400*/  DADD R18, R4, -R2.reuse ;  /* 0x0000000004127229 */ /* 0x100fe40000000802 */
[----:B------:R-:W-:-:S06]  /*1410*/  DADD R20, R10, -R2 ;  /* 0x000000000a147229 */ /* 0x000fcc0000000802 */
[----:B------:R-:W-:Y:S02]  /*1420*/  DADD R18, R10, R18 ;  /* 0x000000000a127229 */ /* 0x000fe40000000012 */
[----:B------:R-:W-:-:S10]  /*1430*/  DADD R20, R4, R20 ;  /* 0x0000000004147229 */ /* 0x000fd40000000014 */
[----:B------:R-:W-:Y:S02]  /*1440*/  FSEL R4, R20, R18, !P0 ;  /* 0x0000001214047208 */ /* 0x000fe40004000000 */
[----:B------:R-:W-:-:S06]  /*1450*/  FSEL R5, R21, R19, !P0 ;  /* 0x0000001315057208 */ /* 0x000fcc0004000000 */
[----:B------:R-:W-:-:S07]  /*1460*/  DADD R14, R14, R4 ;  /* 0x000000000e0e7229 */ /* 0x000fce0000000004 */
[----:B------:R1:W-:Y:S04]  /*1470*/  STS.64 [R9], R14 ;  /* 0x0000000e09007388 */ /* 0x0003e80000000a00 */
.L_x_65:
[----:B------:R-:W-:Y:S05]  /*1480*/  BSYNC.RECONVERGENT B0 ;  /* 0x0000000000007941 */ /* 0x000fea0003800200 */
.L_x_64:
[----:B------:R-:W-:Y:S06]  /*1490*/  BAR.SYNC.DEFER_BLOCKING 0x0 ;  /* 0x0000000000007b1d */ /* 0x000fec0000010000 */
[----:B------:R-:W-:Y:S05]  /*14a0*/  @P6 EXIT ;  /* 0x000000000000694d */ /* 0x000fea0003800000 */
[----:B------:R-:W-:Y:S01]  /*14b0*/  ULEA UR4, UR7, UR6, 0x18 ;  /* 0x0000000607047291 */ /* 0x000fe2000f8ec0ff */
[----:B01234-:R-:W0:Y:S01]  /*14c0*/  LDC.64 R14, c[0x0][0x398] ;  /* 0x0000e600ff0e7b82 */ /* 0x01fe220000000a00 */
[----:B------:R-:W1:Y:S01]  /*14d0*/  LDCU UR8, c[0x0][0x3a4] ;  /* 0x00007480ff0877ac */ /* 0x000e620008000800 */
[----:B------:R-:W-:-:S04]  /*14e0*/  IMAD.WIDE.U32 R6, R13, R6, RZ ;  /* 0x000000060d067225 */ /* 0x000fc800078e00ff */
[----:B------:R-:W-:Y:S02]  /*14f0*/  IMAD.MOV.U32 R11, RZ, RZ, RZ ;  /* 0x000000ffff0b7224 */ /* 0x000fe400078e00ff */
[----:B------:R-:W-:Y:S02]  /*1500*/  LDS.64 R2, [UR4+0x1180] ;  /* 0x00118004ff027984 */ /* 0x000fe40008000a00 */
[----:B------:R-:W-:Y:S02]  /*1510*/  IMAD.IADD R0, R7, 0x1, R11 ;  /* 0x0000000107007824 */ /* 0x000fe400078e020b */
[----:B------:R-:W2:Y:S01]  /*1520*/  LDS.64 R4, [UR4+0x1980] ;  /* 0x00198004ff047984 */ /* 0x000ea20008000a00 */
[----:B-1----:R-:W-:-:S04]  /*1530*/  UIMAD UR4, UR12, UR8, URZ ;  /* 0x000000080c0472a4 */ /* 0x002fc8000f8e02ff */
[----:B------:R-:W-:-:S04]  /*1540*/  UIADD3 UR4, UP0, UPT, UR4, UR13, URZ ;  /* 0x0000000d04047290 */ /* 0x000fc8000ff1e0ff */
[----:B------:R-:W-:Y:S02]  /*1550*/  UIADD3.X UR5, UPT, UPT, URZ, URZ, URZ, UP0, !UPT ;  /* 0x000000ffff057290 */ /* 0x000fe400087fe4ff */
[----:B------:R-:W-:-:S04]  /*1560*/  IMAD.U32 R8, RZ, RZ, UR4 ;  /* 0x00000004ff087e24 */ /* 0x000fc8000f8e00ff */
[----:B------:R-:W-:Y:S02]  /*1570*/  IMAD.U32 R9, RZ, RZ, UR5 ;  /* 0x00000005ff097e24 */ /* 0x000fe4000f8e00ff */
[----:B------:R-:W-:-:S04]  /*1580*/  IMAD.WIDE.U32 R6, R6, UR8, R8 ;  /* 0x0000000806067c25 */ /* 0x000fc8000f8e0008 */
[----:B------:R-:W-:Y:S01]  /*1590*/  IMAD R9, R0, UR8, RZ ;  /* 0x0000000800097c24 */ /* 0x000fe2000f8e02ff */
[----:B0-----:R-:W-:-:S03]  /*15a0*/  LEA R8, P0, R6, R14, 0x3 ;  /* 0x0000000e06087211 */ /* 0x001fc600078018ff */
[----:B------:R-:W-:-:S05]  /*15b0*/  IMAD.IADD R0, R7, 0x1, R9 ;  /* 0x0000000107007824 */ /* 0x000fca00078e0209 */
[----:B------:R-:W-:Y:S01]  /*15c0*/  LEA.HI.X R9, R6, R15, R0, 0x3, P0 ;  /* 0x0000000f06097211 */ /* 0x000fe200000f1c00 */
[----:B--2---:R-:W-:-:S07]  /*15d0*/  DADD R2, R2, R4 ;  /* 0x0000000002027229 */ /* 0x004fce0000000004 */
[----:B------:R-:W-:Y:S01]  /*15e0*/  STG.E.64 desc[UR10][R8.64], R2 ;  /* 0x0000000208007986 */ /* 0x000fe2000c101b0a */
[----:B------:R-:W-:Y:S05]  /*15f0*/  EXIT ;  /* 0x000000000000794d */ /* 0x000fea0003800000 */
.L_x_66:
        /* <DEDUP_REMOVED lines=16> */
.L_x_138:


//--------------------- .text.build_p_neut_tables_all_pk --------------------------
	.section	.text.build_p_neut_tables_all_pk,"ax",@progbits
	.align	128
        .global         build_p_neut_tables_all_pk
        .type           build_p_neut_tables_all_pk,@function
        .size           build_p_neut_tables_all_pk,(.L_x_135 - build_p_neut_tables_all_pk)
        .other          build_p_neut_tables_all_pk,@"STO_CUDA_ENTRY STV_DEFAULT"
build_p_neut_tables_all_pk:
.text.build_p_neut_tables_all_pk:
[----:B------:R-:W-:Y:S01]  /*0000*/  LDC R1, c[0x0][0x37c] ;  /* 0x0000df00ff017b82 */ /* 0x000fe20000000800 */
[----:B------:R-:W0:Y:S07]  /*0010*/  S2R R22, SR_CTAID.X ;  /* 0x0000000000167919 */ /* 0x000e2e0000002500 */
[----:B------:R-:W1:Y:S01]  /*0020*/  LDC R3, c[0x0][0x390] ;  /* 0x0000e400ff037b82 */ /* 0x000e620000000800 */
[----:B------:R-:W0:Y:S01]  /*0030*/  S2R R20, SR_CTAID.Y ;  /* 0x0000000000147919 */ /* 0x000e220000002600 */
[----:B------:R-:W2:Y:S01]  /*0040*/  S2R R4, SR_CTAID.Z ;  /* 0x0000000000047919 */ /* 0x000ea20000002700 */
[----:B0-----:R-:W-:-:S04]  /*0050*/  VIMNMX R0, PT, PT, R22, R20, !PT ;  /* 0x0000001416007248 */ /* 0x001fc80007fe0100 */
[----:B-1----:R-:W-:-:S04]  /*0060*/  ISETP.GE.AND P0, PT, R0, R3, PT ;  /* 0x000000030000720c */ /* 0x002fc80003f06270 */
[----:B--2---:R-:W-:-:S13]  /*0070*/  ISETP.GT.U32.OR P0, PT, R4, 0x4a, P0 ;  /* 0x0000004a0400780c */ /* 0x004fda0000704470 */
[----:B------:R-:W-:Y:S05]  /*0080*/  @P0 EXIT ;  /* 0x000000000000094d */ /* 0x000fea0003800000 */
[----:B------:R-:W-:Y:S01]  /*0090*/  PRMT R0, R4, 0x9910, RZ ;  /* 0x0000991004007816 */ /* 0x000fe200000000ff */
[----:B------:R-:W-:Y:S02]  /*00a0*/  UMOV UR4, 0x3f317218 ;  /* 0x3f31721800047882 */ /* 0x000fe40000000000 */
[----:B------:R-:W-:Y:S02]  /*00b0*/  MOV R8, UR4 ;  /* 0x0000000400087c02 */ /* 0x000fe40008000f00 */
[----:B------:R-:W-:-:S05]  /*00c0*/  IMAD R0, R0, 0x89, RZ ;  /* 0x0000008900007824 */ /* 0x000fca00078e02ff */
[----:B------:R-:W-:-:S04]  /*00d0*/  LOP3.LUT R0, R0, 0xffff, RZ, 0xc0, !PT ;  /* 0x0000ffff00007812 */ /* 0x000fc800078ec0ff */
[----:B------:R-:W-:-:S04]  /*00e0*/  SHF.R.U32.HI R0, RZ, 0xb, R0 ;  /* 0x0000000bff007819 */ /* 0x000fc80000011600 */
[C---:B------:R-:W-:Y:S02]  /*00f0*/  PRMT R2, R0.reuse, 0x9910, RZ ;  /* 0x0000991000027816 */ /* 0x040fe400000000ff */
[----:B------:R-:W-:Y:S02]  /*0100*/  SHF.L.U32 R30, R0, 0x2, RZ ;  /* 0x00000002001e7819 */ /* 0x000fe400000006ff */
[----:B------:R-:W-:Y:S02]  /*0110*/  LEA R2, R2, -R2, 0x4 ;  /* 0x8000000202027211 */ /* 0x000fe400078e20ff */
[----:B------:R-:W-:Y:S02]  /*0120*/  LOP3.LUT R30, R30, 0x3fffc, RZ, 0xe2, !PT ;  /* 0x0003fffc1e1e7812 */ /* 0x000fe400078ee2ff */
[----:B------:R-:W-:-:S04]  /*0130*/  IADD3 R2, PT, PT, RZ, -R2, RZ ;  /* 0x80000002ff027210 */ /* 0x000fc80007ffe0ff */
[----:B------:R-:W-:Y:S01]  /*0140*/  PRMT R3, R2, 0x7710, RZ ;  /* 0x0000771002037816 */ /* 0x000fe200000000ff */
[----:B------:R-:W0:Y:S03]  /*0150*/  LDC R30, c[0x3][R30] ;  /* 0x00c000001e1e7b82 */ /* 0x000e260000000800 */
[----:B------:R-:W-:Y:S01]  /*0160*/  IADD3 R2, PT, PT, R3, R4, RZ ;  /* 0x0000000403027210 */ /* 0x000fe20007ffe0ff */
[----:B------:R-:W-:-:S03]  /*0170*/  HFMA2 R3, -RZ, RZ, 0, 1.1920928955078125e-06 ;  /* 0x00000014ff037431 */ /* 0x000fc600000001ff */
[----:B------:R-:W-:-:S04]  /*0180*/  LOP3.LUT R2, R2, 0xff, RZ, 0xc0, !PT ;  /* 0x000000ff02027812 */ /* 0x000fc800078ec0ff */
[----:B------:R-:W-:-:S04]  /*0190*/  LEA R2, R2, R3, 0x2 ;  /* 0x0000000302027211 */ /* 0x000fc800078e10ff */
[----:B------:R-:W1:Y:S02]  /*01a0*/  LDC R3, c[0x3][R2] ;  /* 0x00c0000002037b82 */ /* 0x000e640000000800 */
[----:B-1----:R-:W1:Y:S08]  /*01b0*/  MUFU.RCP R6, R3 ;  /* 0x0000000300067308 */ /* 0x002e700000001000 */
[----:B------:R-:W2:Y:S01]  /*01c0*/  FCHK P0, R8, R3 ;  /* 0x0000000308007302 */ /* 0x000ea20000000000 */
[----:B-1----:R-:W-:-:S04]  /*01d0*/  FFMA R5, -R3, R6, 1 ;  /* 0x3f80000003057423 */ /* 0x002fc80000000106 */
[----:B------:R-:W-:-:S04]  /*01e0*/  FFMA R5, R6, R5, R6 ;  /* 0x0000000506057223 */ /* 0x000fc80000000006 */
[----:B------:R-:W-:-:S04]  /*01f0*/  FFMA R0, R5, 0.69314718246459960938, RZ ;  /* 0x3f31721805007823 */ /* 0x000fc800000000ff */
[----:B------:R-:W-:-:S04]  /*0200*/  FFMA R7, -R3, R0, 0.69314718246459960938 ;  /* 0x3f31721803077423 */ /* 0x000fc80000000100 */
[----:B------:R-:W-:Y:S01]  /*0210*/  FFMA R5, R5, R7, R0 ;  /* 0x0000000705057223 */ /* 0x000fe20000000000 */
[----:B0-2---:R-:W-:Y:S06]  /*0220*/  @!P0 BRA `(.L_x_67) ;  /* 0x0000000000108947 */ /* 0x005fec0003800000 */
[----:B------:R-:W-:Y:S02]  /*0230*/  MOV R0, 0x3f317218 ;  /* 0x3f31721800007802 */ /* 0x000fe40000000f00 */
[----:B------:R-:W-:-:S07]  /*0240*/  MOV R2, 0x260 ;  /* 0x0000026000027802 */ /* 0x000fce0000000f00 */
[----:B------:R-:W-:Y:S05]  /*0250*/  CALL.REL.NOINC `($__internal_1_$__cuda_sm3x_div_rn_noftz_f32_slowpath) ;  /* 0x0000002000c07944 */ /* 0x000fea0003c00000 */
[----:B------:R-:W-:-:S07]  /*0260*/  MOV R5, R0 ;  /* 0x0000000000057202 */ /* 0x000fce0000000f00 */
.L_x_67:
[----:B------:R-:W-:Y:S01]  /*0270*/  FMUL R0, R30, R5 ;  /* 0x000000051e007220 */ /* 0x000fe20000400000 */
[----:B------:R-:W0:Y:S01]  /*0280*/  LDCU.64 UR4, c[0x0][0x358] ;  /* 0x00006b00ff0477ac */ /* 0x000e220008000a00 */
[----:B------:R-:W-:Y:S03]  /*0290*/  BSSY.RECONVERGENT B2, `(.L_x_68) ;  /* 0x000002f000027945 */ /* 0x000fe60003800200 */
[----:B------:R-:W-:-:S13]  /*02a0*/  FSETP.GT.AND P0, PT, R0, 0.70314717292785644531, PT ;  /* 0x3f3401740000780b */ /* 0x000fda0003f04000 */
[----:B------:R-:W-:Y:S05]  /*02b0*/  @!P0 BRA `(.L_x_69) ;  /* 0x0000000000ac8947 */ /* 0x000fea0003800000 */
[----:B------:R-:W-:Y:S01]  /*02c0*/  FADD R7, R0, -0.69314718246459960938 ;  /* 0xbf31721800077421 */ /* 0x000fe20000000000 */
[----:B------:R-:W-:Y:S03]  /*02d0*/  BSSY.RECONVERGENT B3, `(.L_x_70) ;  /* 0x000000d000037945 */ /* 0x000fe60003800200 */
[----:B------:R-:W1:Y:S08]  /*02e0*/  MUFU.RCP R2, R7 ;  /* 0x0000000700027308 */ /* 0x000e700000001000 */
[----:B------:R-:W2:Y:S01]  /*02f0*/  FCHK P0, R0, R7 ;  /* 0x0000000700007302 */ /* 0x000ea20000000000 */
[----:B-1----:R-:W-:-:S04]  /*0300*/  FFMA R3, -R7, R2, 1 ;  /* 0x3f80000007037423 */ /* 0x002fc80000000102 */
[----:B------:R-:W-:-:S04]  /*0310*/  FFMA R3, R2, R3, R2 ;  /* 0x0000000302037223 */ /* 0x000fc80000000002 */
[----:B------:R-:W-:-:S04]  /*0320*/  FFMA R2, R0, R3, RZ ;  /* 0x0000000300027223 */ /* 0x000fc800000000ff */
[----:B------:R-:W-:-:S04]  /*0330*/  FFMA R6, -R7, R2, R0 ;  /* 0x0000000207067223 */ /* 0x000fc80000000100 */
[----:B------:R-:W-:Y:S01]  /*0340*/  FFMA R2, R3, R6, R2 ;  /* 0x0000000603027223 */ /* 0x000fe20000000002 */
[----:B--2---:R-:W-:Y:S06]  /*0350*/  @!P0 BRA `(.L_x_71) ;  /* 0x0000000000108947 */ /* 0x004fec0003800000 */
[----:B------:R-:W-:Y:S02]  /*0360*/  MOV R3, R7 ;  /* 0x0000000700037202 */ /* 0x000fe40000000f00 */
[----:B------:R-:W-:-:S07]  /*0370*/  MOV R2, 0x390 ;  /* 0x0000039000027802 */ /* 0x000fce0000000f00 */
[----:B0-----:R-:W-:Y:S05]  /*0380*/  CALL.REL.NOINC `($__internal_1_$__cuda_sm3x_div_rn_noftz_f32_slowpath) ;  /* 0x0000002000747944 */ /* 0x001fea0003c00000 */
[----:B------:R-:W-:-:S07]  /*0390*/  MOV R2, R0 ;  /* 0x0000000000027202 */ /* 0x000fce0000000f00 */
.L_x_71:
[----:B0-----:R-:W-:Y:S05]  /*03a0*/  BSYNC.RECONVERGENT B3 ;  /* 0x0000000000037941 */ /* 0x001fea0003800200 */
.L_x_70:
[----:B------:R-:W-:Y:S01]  /*03b0*/  MOV R9, R2 ;  /* 0x0000000200097202 */ /* 0x000fe20000000f00 */
[----:B------:R-:W-:-:S03]  /*03c0*/  HFMA2 R3, -RZ, RZ, 1.5048828125, 33.21875 ;  /* 0x3e055027ff037431 */ /* 0x000fc600000001ff */
[----:B------:R-:W-:-:S13]  /*03d0*/  FSETP.GEU.AND P0, PT, R9, 1.175494350822287508e-38, PT ;  /* 0x008000000900780b */ /* 0x000fda0003f0e000 */
[----:B------:R-:W-:-:S05]  /*03e0*/  @!P0 FMUL R9, R9, 8388608 ;  /* 0x4b00000009098820 */ /* 0x000fca0000400000 */
[C---:B------:R-:W-:Y:S02]  /*03f0*/  IADD3 R0, PT, PT, R9.reuse, -0x3f2aaaab, RZ ;  /* 0xc0d5555509007810 */ /* 0x040fe40007ffe0ff */
[----:B------:R-:W-:Y:S02]  /*0400*/  FSETP.NEU.AND P1, PT, R9, RZ, PT ;  /* 0x000000ff0900720b */ /* 0x000fe40003f2d000 */
[----:B------:R-:W-:-:S04]  /*0410*/  LOP3.LUT R2, R0, 0xff800000, RZ, 0xc0, !PT ;  /* 0xff80000000027812 */ /* 0x000fc800078ec0ff */
[----:B------:R-:W-:-:S05]  /*0420*/  IADD3 R0, PT, PT, R9, -R2, RZ ;  /* 0x8000000209007210 */ /* 0x000fca0007ffe0ff */
[----:B------:R-:W-:Y:S01]  /*0430*/  FADD R6, R0, -1 ;  /* 0xbf80000000067421 */ /* 0x000fe20000000000 */
[----:B------:R-:W-:Y:S02]  /*0440*/  FSEL R0, RZ, -23, P0 ;  /* 0xc1b80000ff007808 */ /* 0x000fe40000000000 */
[----:B------:R-:W-:Y:S01]  /*0450*/  ISETP.GT.U32.AND P0, PT, R9, 0x7f7fffff, PT ;  /* 0x7f7fffff0900780c */ /* 0x000fe20003f04070 */
[----:B------:R-:W-:-:S04]  /*0460*/  FFMA R3, R6, -R3, 0.14084610342979431152 ;  /* 0x3e1039f606037423 */ /* 0x000fc80000000803 */
[----:B------:R-:W-:-:S04]  /*0470*/  FFMA R3, R6, R3, -0.12148627638816833496 ;  /* 0xbdf8cdcc06037423 */ /* 0x000fc80000000003 */
[----:B------:R-:W-:-:S04]  /*0480*/  FFMA R3, R6, R3, 0.13980610668659210205 ;  /* 0x3e0f295506037423 */ /* 0x000fc80000000003 */
[----:B------:R-:W-:-:S04]  /*0490*/  FFMA R3, R6, R3, -0.16684235632419586182 ;  /* 0xbe2ad8b906037423 */ /* 0x000fc80000000003 */
[----:B------:R-:W-:-:S04]  /*04a0*/  FFMA R3, R6, R3, 0.20012299716472625732 ;  /* 0x3e4ced0b06037423 */ /* 0x000fc80000000003 */
[----:B------:R-:W-:-:S04]  /*04b0*/  FFMA R3, R6, R3, -0.24999669194221496582 ;  /* 0xbe7fff2206037423 */ /* 0x000fc80000000003 */
[----:B------:R-:W-:-:S04]  /*04c0*/  FFMA R3, R6, R3, 0.33333182334899902344 ;  /* 0x3eaaaa7806037423 */ /* 0x000fc80000000003 */
[C---:B------:R-:W-:Y:S01]  /*04d0*/  FFMA R7, R6.reuse, R3, -0.5 ;  /* 0xbf00000006077423 */ /* 0x040fe20000000003 */
[----:B------:R-:W-:Y:S02]  /*04e0*/  I2FP.F32.S32 R3, R2 ;  /* 0x0000000200037245 */ /* 0x000fe40000201400 */
[----:B------:R-:W-:Y:S01]  /*04f0*/  MOV R2, 0x7f800000 ;  /* 0x7f80000000027802 */ /* 0x000fe20000000f00 */
[C---:B------:R-:W-:Y:S02]  /*0500*/  FMUL R7, R6.reuse, R7 ;  /* 0x0000000706077220 */ /* 0x040fe40000400000 */
[----:B------:R-:W-:Y:S02]  /*0510*/  FFMA R0, R3, 1.1920928955078125e-07, R0 ;  /* 0x3400000003007823 */ /* 0x000fe40000000000 */
[----:B------:R-:W-:-:S04]  /*0520*/  FFMA R7, R6, R7, R6 ;  /* 0x0000000706077223 */ /* 0x000fc80000000006 */
[----:B------:R-:W-:Y:S01]  /*0530*/  FFMA R0, R0, 0.69314718246459960938, R7 ;  /* 0x3f31721800007823 */ /* 0x000fe20000000007 */
[----:B------:R-:W-:-:S05]  /*0540*/  @P0 FFMA R0, R9, R2, +INF ;  /* 0x7f80000009000423 */ /* 0x000fca0000000002 */
[----:B------:R-:W-:Y:S01]  /*0550*/  FSEL R6, R0, -INF , P1 ;  /* 0xff80000000067808 */ /* 0x000fe20000800000 */
[----:B------:R-:W-:Y:S06]  /*0560*/  BRA `(.L_x_72) ;  /* 0x0000000000047947 */ /* 0x000fec0003800000 */
.L_x_69:
[----:B------:R-:W-:-:S07]  /*0570*/  FADD R6, R5, R5 ;  /* 0x0000000505067221 */ /* 0x000fce0000000000 */
.L_x_72:
[----:B0-----:R-:W-:Y:S05]  /*0580*/  BSYNC.RECONVERGENT B2 ;  /* 0x0000000000027941 */ /* 0x001fea0003800200 */
.L_x_68:
[----:B------:R-:W0:Y:S01]  /*0590*/  LDC.64 R2, c[0x0][0x380] ;  /* 0x0000e000ff027b82 */ /* 0x000e220000000a00 */
[----:B------:R-:W-:Y:S02]  /*05a0*/  IMAD R29, R22, 0xb, RZ ;  /* 0x0000000b161d7824 */ /* 0x000fe400078e02ff */
[----:B------:R-:W-:Y:S02]  /*05b0*/  IMAD R7, R20, 0xb, RZ ;  /* 0x0000000b14077824 */ /* 0x000fe400078e02ff */
[----:B0-----:R-:W-:-:S04]  /*05c0*/  IMAD.WIDE.U32 R28, R29, 0x4, R2 ;  /* 0x000000041d1c7825 */ /* 0x001fc800078e0002 */
[----:B------:R-:W-:Y:S01]  /*05d0*/  IMAD.WIDE.U32 R2, R7, 0x4, R2 ;  /* 0x0000000407027825 */ /* 0x000fe200078e0002 */
[----:B------:R-:W2:Y:S04]  /*05e0*/  LDG.E.CONSTANT R0, desc[UR4][R28.64] ;  /* 0x000000041c007981 */ /* 0x000ea8000c1e9900 */
[----:B------:R-:W5:Y:S04]  /*05f0*/  LDG.E.CONSTANT R33, desc[UR4][R28.64+0x4] ;  /* 0x000004041c217981 */ /* 0x000f68000c1e9900 */
        /* <DEDUP_REMOVED lines=8> */
[----:B------:R0:W5:Y:S01]  /*0680*/  LDG.E.CONSTANT R14, desc[UR4][R28.64+0x28] ;  /* 0x000028041c0e7981 */ /* 0x000162000c1e9900 */
[----:B------:R-:W-:-:S03]  /*0690*/  MOV R36, 0x437c0000 ;  /* 0x437c000000247802 */ /* 0x000fc60000000f00 */
[----:B------:R-:W5:Y:S04]  /*06a0*/  LDG.E.CONSTANT R27, desc[UR4][R2.64] ;  /* 0x00000004021b7981 */ /* 0x000f68000c1e9900 */
[----:B------:R-:W5:Y:S01]  /*06b0*/  LDG.E.CONSTANT R34, desc[UR4][R2.64+0x4] ;  /* 0x0000040402227981 */ /* 0x000f62000c1e9900 */
[----:B0-----:R-:W-:Y:S02]  /*06c0*/  HFMA2 R28, -RZ, RZ, 0.96630859375, -0.0022525787353515625 ;  /* 0x3bbb989dff1c7431 */ /* 0x001fe400000001ff */
[C---:B------:R-:W-:Y:S01]  /*06d0*/  FMUL R29, R30.reuse, -R6 ;  /* 0x800000061e1d7220 */ /* 0x040fe20000400000 */
[----:B------:R-:W-:Y:S01]  /*06e0*/  FMUL R30, R30, -R5 ;  /* 0x800000051e1e7220 */ /* 0x000fe20000400000 */
[----:B------:R-:W5:Y:S04]  /*06f0*/  LDG.E.CONSTANT R32, desc[UR4][R2.64+0x8] ;  /* 0x0000080402207981 */ /* 0x000f68000c1e9900 */
[----:B------:R-:W5:Y:S01]  /*0700*/  LDG.E.CONSTANT R15, desc[UR4][R2.64+0xc] ;  /* 0x00000c04020f7981 */ /* 0x000f62000c1e9900 */
[-C--:B------:R-:W-:Y:S01]  /*0710*/  FFMA.SAT R35, R29, R28.reuse, 0.5 ;  /* 0x3f0000001d237423 */ /* 0x080fe2000000201c */
[----:B------:R-:W-:-:S02]  /*0720*/  FFMA.SAT R28, R30, R28, 0.5 ;  /* 0x3f0000001e1c7423 */ /* 0x000fc4000000201c */
[----:B------:R-:W5:Y:S01]  /*0730*/  LDG.E.CONSTANT R16, desc[UR4][R2.64+0x10] ;  /* 0x0000100402107981 */ /* 0x000f62000c1e9900 */
[-C--:B------:R-:W-:Y:S01]  /*0740*/  FFMA.RM R35, R35, R36.reuse, 12582913 ;  /* 0x4b40000123237423 */ /* 0x080fe20000004024 */
[----:B------:R-:W-:Y:S02]  /*0750*/  FFMA.RM R28, R28, R36, 12582913 ;  /* 0x4b4000011c1c7423 */ /* 0x000fe40000004024 */
[----:B------:R-:W5:Y:S01]  /*0760*/  LDG.E.CONSTANT R17, desc[UR4][R2.64+0x14] ;  /* 0x0000140402117981 */ /* 0x000f62000c1e9900 */
[----:B------:R-:W-:-:S03]  /*0770*/  FADD R36, R35, -12583039 ;  /* 0xcb40007f23247421 */ /* 0x000fc60000000000 */
[----:B------:R-:W5:Y:S01]  /*0780*/  LDG.E.CONSTANT R18, desc[UR4][R2.64+0x18] ;  /* 0x0000180402127981 */ /* 0x000f62000c1e9900 */
[----:B------:R-:W-:-:S03]  /*0790*/  FFMA R36, R29, 1.4426950216293334961, -R36 ;  /* 0x3fb8aa3b1d247823 */ /* 0x000fc60000000824 */
[----:B------:R-:W5:Y:S04]  /*07a0*/  LDG.E.CONSTANT R19, desc[UR4][R2.64+0x1c] ;  /* 0x00001c0402137981 */ /* 0x000f68000c1e9900 */
[----:B------:R-:W5:Y:S04]  /*07b0*/  LDG.E.CONSTANT R24, desc[UR4][R2.64+0x20] ;  /* 0x0000200402187981 */ /* 0x000f68000c1e9900 */
[----:B------:R-:W5:Y:S04]  /*07c0*/  LDG.E.CONSTANT R25, desc[UR4][R2.64+0x24] ;  /* 0x0000240402197981 */ /* 0x000f68000c1e9900 */
[----:B------:R0:W5:Y:S01]  /*07d0*/  LDG.E.CONSTANT R26, desc[UR4][R2.64+0x28] ;  /* 0x00002804021a7981 */ /* 0x000162000c1e9900 */
[----:B------:R-:W-:Y:S01]  /*07e0*/  FFMA R36, R29, 1.925963033500011079e-08, R36 ;  /* 0x32a570601d247823 */ /* 0x000fe20000000024 */
[----:B------:R-:W-:-:S05]  /*07f0*/  SHF.L.U32 R35, R35, 0x17, RZ ;  /* 0x0000001723237819 */ /* 0x000fca00000006ff */
[----:B------:R-:W1:Y:S01]  /*0800*/  MUFU.EX2 R36, R36 ;  /* 0x0000002400247308 */ /* 0x000e620000000800 */
[----:B0-----:R-:W-:-:S04]  /*0810*/  FADD R3, R28, -12583039 ;  /* 0xcb40007f1c037421 */ /* 0x001fc80000000000 */
[----:B------:R-:W-:-:S04]  /*0820*/  FFMA R3, R30, 1.4426950216293334961, -R3 ;  /* 0x3fb8aa3b1e037823 */ /* 0x000fc80000000803 */
[----:B------:R-:W-:Y:S01]  /*0830*/  FFMA R3, R30, 1.925963033500011079e-08, R3 ;  /* 0x32a570601e037823 */ /* 0x000fe20000000003 */
[----:B------:R-:W-:-:S05]  /*0840*/  SHF.L.U32 R30, R28, 0x17, RZ ;  /* 0x000000171c1e7819 */ /* 0x000fca00000006ff */
[----:B------:R-:W0:Y:S01]  /*0850*/  MUFU.EX2 R3, R3 ;  /* 0x0000000300037308 */ /* 0x000e220000000800 */
[----:B-1----:R-:W-:-:S04]  /*0860*/  FMUL R35, R35, R36 ;  /* 0x0000002423237220 */ /* 0x002fc80000400000 */
[----:B0-----:R-:W-:Y:S01]  /*0870*/  FFMA R30, R30, R3, -R35 ;  /* 0x000000031e1e7223 */ /* 0x001fe20000000823 */
[----:B--2---:R-:W-:-:S13]  /*0880*/  FSETP.GT.AND P0, PT, R0, 0.0099999997764825820923, PT ;  /* 0x3c23d70a0000780b */ /* 0x004fda0003f04000 */
[----:B------:R-:W-:Y:S05]  /*0890*/  @!P0 BRA `(.L_x_73) ;  /* 0x0000000000388947 */ /* 0x000fea0003800000 */
[----:B------:R-:W-:Y:S01]  /*08a0*/  FADD R3, R0, 1 ;  /* 0x3f80000000037421 */ /* 0x000fe20000000000 */
[----:B-----5:R-:W-:-:S03]  /*08b0*/  FADD R0, R27, 1 ;  /* 0x3f8000001b007421 */ /* 0x020fc60000000000 */
[----:B------:R-:W0:Y:S08]  /*08c0*/  MUFU.RCP R2, R3 ;  /* 0x0000000300027308 */ /* 0x000e300000001000 */
[----:B------:R-:W1:Y:S01]  /*08d0*/  FCHK P0, R0, R3 ;  /* 0x0000000300007302 */ /* 0x000e620000000000 */
[----:B0-----:R-:W-:-:S04]  /*08e0*/  FFMA R29, -R3, R2, 1 ;  /* 0x3f800000031d7423 */ /* 0x001fc80000000102 */
[----:B------:R-:W-:-:S04]  /*08f0*/  FFMA R29, R2, R29, R2 ;  /* 0x0000001d021d7223 */ /* 0x000fc80000000002 */
[----:B------:R-:W-:-:S04]  /*0900*/  FFMA R2, R0, R29, RZ ;  /* 0x0000001d00027223 */ /* 0x000fc800000000ff */
[----:B------:R-:W-:-:S04]  /*0910*/  FFMA R27, -R3, R2, R0 ;  /* 0x00000002031b7223 */ /* 0x000fc80000000100 */
[----:B------:R-:W-:Y:S01]  /*0920*/  FFMA R2, R29, R27, R2 ;  /* 0x0000001b1d027223 */ /* 0x000fe20000000002 */
[----:B-1----:R-:W-:Y:S06]  /*0930*/  @!P0 BRA `(.L_x_74) ;  /* 0x0000000000148947 */ /* 0x002fec0003800000 */
[----:B------:R-:W-:-:S07]  /*0940*/  MOV R2, 0x960 ;  /* 0x0000096000027802 */ /* 0x000fce0000000f00 */
[----:B------:R-:W-:Y:S05]  /*0950*/  CALL.REL.NOINC `($__internal_1_$__cuda_sm3x_div_rn_noftz_f32_slowpath) ;  /* 0x0000001c00007944 */ /* 0x000fea0003c00000 */
[----:B------:R-:W-:Y:S01]  /*0960*/  MOV R2, R0 ;  /* 0x0000000000027202 */ /* 0x000fe20000000f00 */
[----:B------:R-:W-:Y:S06]  /*0970*/  BRA `(.L_x_74) ;  /* 0x0000000000047947 */ /* 0x000fec0003800000 */
.L_x_73:
[----:B-----5:R-:W-:-:S07]  /*0980*/  FADD R2, R27, 1 ;  /* 0x3f8000001b027421 */ /* 0x020fce0000000000 */
.L_x_74:
[----:B------:R-:W-:Y:S02]  /*0990*/  FSETP.GT.AND P0, PT, R33, 0.0099999997764825820923, PT ;  /* 0x3c23d70a2100780b */ /* 0x000fe40003f04000 */
[----:B------:R-:W-:-:S11]  /*09a0*/  FMNMX R29, R2, 100, PT ;  /* 0x42c80000021d7809 */ /* 0x000fd60003800000 */
[----:B------:R-:W-:Y:S01]  /*09b0*/  @!P0 FADD R0, R34, 1 ;  /* 0x3f80000022008421 */ /* 0x000fe20000000000 */
[----:B------:R-:W-:Y:S06]  /*09c0*/  @!P0 BRA `(.L_x_75) ;  /* 0x0000000000388947 */ /* 0x000fec0003800000 */
[----:B------:R-:W-:Y:S01]  /*09d0*/  FADD R3, R33, 1 ;  /* 0x3f80000021037421 */ /* 0x000fe20000000000 */
[----:B------:R-:W-:-:S03]  /*09e0*/  FADD R0, R34, 1 ;  /* 0x3f80000022007421 */ /* 0x000fc60000000000 */
        /* <DEDUP_REMOVED lines=10> */
[----:B------:R-:W-:-:S07]  /*0a90*/  MOV R2, R0 ;  /* 0x0000000000027202 */ /* 0x000fce0000000f00 */
.L_x_76:
[----:B------:R-:W-:-:S07]  /*0aa0*/  MOV R0, R2 ;  /* 0x0000000200007202 */ /* 0x000fce0000000f00 */
.L_x_75:
        /* <DEDUP_REMOVED lines=17> */
.L_x_78:
[----:B------:R-:W-:-:S07]  /*0bc0*/  MOV R0, R2 ;  /* 0x0000000200007202 */ /* 0x000fce0000000f00 */
.L_x_77:
        /* <DEDUP_REMOVED lines=17> */
.L_x_80:
[----:B------:R-:W-:-:S07]  /*0ce0*/  MOV R0, R2 ;  /* 0x0000000200007202 */ /* 0x000fce0000000f00 */
.L_x_79:
        /* <DEDUP_REMOVED lines=17> */
.L_x_82:
[----:B------:R-:W-:-:S07]  /*0e00*/  MOV R0, R2 ;  /* 0x0000000200007202 */ /* 0x000fce0000000f00 */
.L_x_81:
        /* <DEDUP_REMOVED lines=17> */
.L_x_84:
[----:B------:R-:W-:-:S07]  /*0f20*/  MOV R0, R2 ;  /* 0x0000000200007202 */ /* 0x000fce0000000f00 */
.L_x_83:
        /* <DEDUP_REMOVED lines=17> */
.L_x_86:
[----:B------:R-:W-:-:S07]  /*1040*/  MOV R0, R2 ;  /* 0x0000000200007202 */ /* 0x000fce0000000f00 */
.L_x_85:
        /* <DEDUP_REMOVED lines=17> */
.L_x_88:
[----:B------:R-:W-:-:S07]  /*1160*/  MOV R0, R2 ;  /* 0x0000000200007202 */ /* 0x000fce0000000f00 */
.L_x_87:
        /* <DEDUP_REMOVED lines=17> */
.L_x_90:
[----:B------:R-:W-:-:S07]  /*1280*/  MOV R0, R2 ;  /* 0x0000000200007202 */ /* 0x000fce0000000f00 */
.L_x_89:
        /* <DEDUP_REMOVED lines=17> */
.L_x_92:
[----:B------:R-:W-:-:S07]  /*13a0*/  MOV R0, R2 ;  /* 0x0000000200007202 */ /* 0x000fce0000000f00 */
.L_x_91:
        /* <DEDUP_REMOVED lines=17> */
.L_x_94:
[----:B------:R-:W-:-:S07]  /*14c0*/  MOV R0, R2 ;  /* 0x0000000200007202 */ /* 0x000fce0000000f00 */
.L_x_93:
[----:B------:R-:W0:Y:S01]  /*14d0*/  S2R R15, SR_TID.X ;  /* 0x00000000000f7919 */ /* 0x000e220000002100 */
[----:B------:R-:W1:Y:S01]  /*14e0*/  LDC R19, c[0x0][0x390] ;  /* 0x0000e400ff137b82 */ /* 0x000e620000000800 */
[----:B------:R-:W-:Y:S01]  /*14f0*/  HFMA2 R23, -RZ, RZ, 0, 0 ;  /* 0x00000000ff177431 */ /* 0x000fe200000001ff */
[----:B------:R-:W2:Y:S01]  /*1500*/  LDCU.64 UR6, c[0x0][0x388] ;  /* 0x00007100ff0677ac */ /* 0x000ea20008000a00 */
[----:B------:R-:W-:Y:S02]  /*1510*/  MOV R21, RZ ;  /* 0x000000ff00157202 */ /* 0x000fe40000000f00 */
[----:B------:R-:W-:Y:S02]  /*1520*/  FMNMX R0, R0, 100, PT ;  /* 0x42c8000000007809 */ /* 0x000fe40003800000 */
[----:B------:R-:W-:Y:S02]  /*1530*/  FMNMX R29, R29, 0.10000000149011611938, !PT ;  /* 0x3dcccccd1d1d7809 */ /* 0x000fe40007800000 */
[----:B------:R-:W-:-:S02]  /*1540*/  FMNMX R33, R33, 0.10000000149011611938, !PT ;  /* 0x3dcccccd21217809 */ /* 0x000fc40007800000 */
[----:B------:R-:W-:Y:S02]  /*1550*/  FMNMX R31, R31, 0.10000000149011611938, !PT ;  /* 0x3dcccccd1f1f7809 */ /* 0x000fe40007800000 */
[----:B------:R-:W-:Y:S02]  /*1560*/  FMNMX R7, R7, 0.10000000149011611938, !PT ;  /* 0x3dcccccd07077809 */ /* 0x000fe40007800000 */
[----:B------:R-:W-:Y:S02]  /*1570*/  FMNMX R8, R8, 0.10000000149011611938, !PT ;  /* 0x3dcccccd08087809 */ /* 0x000fe40007800000 */
[----:B------:R-:W-:Y:S02]  /*1580*/  FMNMX R9, R9, 0.10000000149011611938, !PT ;  /* 0x3dcccccd09097809 */ /* 0x000fe40007800000 */
[----:B------:R-:W-:Y:S02]  /*1590*/  FMNMX R10, R10, 0.10000000149011611938, !PT ;  /* 0x3dcccccd0a0a7809 */ /* 0x000fe40007800000 */
[----:B------:R-:W-:-:S02]  /*15a0*/  FMNMX R11, R11, 0.10000000149011611938, !PT ;  /* 0x3dcccccd0b0b7809 */ /* 0x000fc40007800000 */
[----:B------:R-:W-:Y:S02]  /*15b0*/  FMNMX R12, R12, 0.10000000149011611938, !PT ;  /* 0x3dcccccd0c0c7809 */ /* 0x000fe40007800000 */
[----:B------:R-:W-:Y:S02]  /*15c0*/  FMNMX R14, R13, 0.10000000149011611938, !PT ;  /* 0x3dcccccd0d0e7809 */ /* 0x000fe40007800000 */
[----:B------:R-:W-:Y:S01]  /*15d0*/  FMNMX R16, R0, 0.10000000149011611938, !PT ;  /* 0x3dcccccd00107809 */ /* 0x000fe20007800000 */
[----:B0-----:R-:W-:-:S04]  /*15e0*/  IMAD R3, R4, 0x5dc, R15 ;  /* 0x000005dc04037824 */ /* 0x001fc800078e020f */
[----:B-1----:R-:W-:-:S04]  /*15f0*/  IMAD.WIDE.U32 R22, R3, R19, R22 ;  /* 0x0000001303167225 */ /* 0x002fc800078e0016 */
[-C--:B------:R-:W-:Y:S02]  /*1600*/  IMAD R17, R23, R19.reuse, RZ ;  /* 0x0000001317117224 */ /* 0x080fe400078e02ff */
[----:B------:R-:W-:-:S04]  /*1610*/  IMAD.WIDE.U32 R20, R22, R19, R20 ;  /* 0x0000001316147225 */ /* 0x000fc800078e0014 */
[----:B------:R-:W-:Y:S01]  /*1620*/  IMAD.WIDE.U32 R18, R19, R19, RZ ;  /* 0x0000001313127225 */ /* 0x000fe200078e00ff */
[----:B------:R-:W-:Y:S02]  /*1630*/  IADD3 R17, PT, PT, R21, R17, RZ ;  /* 0x0000001115117210 */ /* 0x000fe40007ffe0ff */
[----:B--2---:R-:W-:-:S04]  /*1640*/  LEA R4, P0, R20, UR6, 0x2 ;  /* 0x0000000614047c11 */ /* 0x004fc8000f8010ff */
[----:B------:R-:W-:Y:S02]  /*1650*/  LEA.HI.X R17, R20, UR7, R17, 0x2, P0 ;  /* 0x0000000714117c11 */ /* 0x000fe400080f1411 */
[----:B------:R-:W-:-:S07]  /*1660*/  SHF.L.U64.HI R20, R18, 0xa, R19 ;  /* 0x0000000a12147819 */ /* 0x000fce0000010213 */
.L_x_121:
[----:B------:R-:W-:Y:S01]  /*1670*/  FSETP.GT.AND P0, PT, |R30|, 1.00000001335143196e-10, PT ;  /* 0x2edbe6ff1e00780b */ /* 0x000fe20003f04200 */
[----:B------:R-:W-:Y:S01]  /*1680*/  BSSY.RECONVERGENT B2, `(.L_x_95) ;  /* 0x00000e4000027945 */ /* 0x000fe20003800200 */
[----:B0-----:R-:W-:Y:S02]  /*1690*/  MOV R13, RZ ;  /* 0x000000ff000d7202 */ /* 0x001fe40000000f00 */
[----:B------:R-:W-:-:S13]  /*16a0*/  ISETP.EQ.OR P0, PT, R15, RZ, !P0 ;  /* 0x000000ff0f00720c */ /* 0x000fda0004702670 */
[----:B------:R-:W-:Y:S05]  /*16b0*/  @P0 BRA `(.L_x_96) ;  /* 0x0000000c00800947 */ /* 0x000fea0003800000 */
[----:B------:R-:W-:Y:S01]  /*16c0*/  HFMA2 R3, -RZ, RZ, 0.96630859375, -0.0022525787353515625 ;  /* 0x3bbb989dff037431 */ /* 0x000fe200000001ff */
[----:B------:R-:W-:Y:S01]  /*16d0*/  I2FP.F32.U32 R0, R15 ;  /* 0x0000000f00007245 */ /* 0x000fe20000201000 */
[----:B------:R-:W-:Y:S01]  /*16e0*/  BSSY.RECONVERGENT B3, `(.L_x_97) ;  /* 0x0000020000037945 */ /* 0x000fe20003800200 */
[----:B------:R-:W-:-:S03]  /*16f0*/  MOV R23, 0x437c0000 ;  /* 0x437c000000177802 */ /* 0x000fc60000000f00 */
[C---:B------:R-:W-:Y:S01]  /*1700*/  FMUL R21, R0.reuse, -R6 ;  /* 0x8000000600157220 */ /* 0x040fe20000400000 */
[----:B------:R-:W-:-:S03]  /*1710*/  FMUL R0, R0, -R5 ;  /* 0x8000000500007220 */ /* 0x000fc60000400000 */
[----:B------:R-:W-:-:S04]  /*1720*/  FFMA.SAT R2, R21, R3, 0.5 ;  /* 0x3f00000015027423 */ /* 0x000fc80000002003 */
[----:B------:R-:W-:Y:S01]  /*1730*/  FFMA.RM R22, R2, R23, 12582913 ;  /* 0x4b40000102167423 */ /* 0x000fe20000004017 */
[----:B------:R-:W-:-:S03]  /*1740*/  FFMA.SAT R2, R0, R3, 0.5 ;  /* 0x3f00000000027423 */ /* 0x000fc60000002003 */
[----:B------:R-:W-:Y:S01]  /*1750*/  FADD R24, R22, -12583039 ;  /* 0xcb40007f16187421 */ /* 0x000fe20000000000 */
[----:B------:R-:W-:Y:S01]  /*1760*/  FFMA.RM R2, R2, R23, 12582913 ;  /* 0x4b40000102027423 */ /* 0x000fe20000004017 */
[----:B------:R-:W-:Y:S01]  /*1770*/  SHF.L.U32 R22, R22, 0x17, RZ ;  /* 0x0000001716167819 */ /* 0x000fe200000006ff */
[----:B------:R-:W0:Y:S01]  /*1780*/  MUFU.RCP R23, R30 ;  /* 0x0000001e00177308 */ /* 0x000e220000001000 */
[----:B------:R-:W-:Y:S01]  /*1790*/  FFMA R24, R21, 1.4426950216293334961, -R24 ;  /* 0x3fb8aa3b15187823 */ /* 0x000fe20000000818 */
[----:B------:R-:W-:-:S03]  /*17a0*/  FADD R3, R2, -12583039 ;  /* 0xcb40007f02037421 */ /* 0x000fc60000000000 */
[----:B------:R-:W-:Y:S01]  /*17b0*/  FFMA R24, R21, 1.925963033500011079e-08, R24 ;  /* 0x32a5706015187823 */ /* 0x000fe20000000018 */
[----:B------:R-:W-:-:S03]  /*17c0*/  FFMA R3, R0, 1.4426950216293334961, -R3 ;  /* 0x3fb8aa3b00037823 */ /* 0x000fc60000000803 */
[----:B------:R-:W1:Y:S01]  /*17d0*/  MUFU.EX2 R21, R24 ;  /* 0x0000001800157308 */ /* 0x000e620000000800 */
[----:B------:R-:W-:Y:S01]  /*17e0*/  FFMA R3, R0, 1.925963033500011079e-08, R3 ;  /* 0x32a5706000037823 */ /* 0x000fe20000000003 */
[----:B------:R-:W-:-:S06]  /*17f0*/  SHF.L.U32 R0, R2, 0x17, RZ ;  /* 0x0000001702007819 */ /* 0x000fcc00000006ff */
[----:B------:R-:W2:Y:S01]  /*1800*/  MUFU.EX2 R3, R3 ;  /* 0x0000000300037308 */ /* 0x000ea20000000800 */
[----:B0-----:R-:W-:-:S04]  /*1810*/  FFMA R2, -R30, R23, 1 ;  /* 0x3f8000001e027423 */ /* 0x001fc80000000117 */
[----:B------:R-:W-:Y:S01]  /*1820*/  FFMA R23, R23, R2, R23 ;  /* 0x0000000217177223 */ /* 0x000fe20000000017 */
[----:B-1----:R-:W-:-:S04]  /*1830*/  FMUL R21, R22, R21 ;  /* 0x0000001516157220 */ /* 0x002fc80000400000 */
[----:B--2---:R-:W-:-:S04]  /*1840*/  FFMA R0, R0, R3, -R21 ;  /* 0x0000000300007223 */ /* 0x004fc80000000815 */
[----:B------:R-:W0:Y:S01]  /*1850*/  FCHK P0, R0, R30 ;  /* 0x0000001e00007302 */ /* 0x000e220000000000 */
[----:B------:R-:W-:-:S04]  /*1860*/  FFMA R2, R0, R23, RZ ;  /* 0x0000001700027223 */ /* 0x000fc800000000ff */
[----:B------:R-:W-:-:S04]  /*1870*/  FFMA R21, -R30, R2, R0 ;  /* 0x000000021e157223 */ /* 0x000fc80000000100 */
[----:B------:R-:W-:Y:S01]  /*1880*/  FFMA R22, R23, R21, R2 ;  /* 0x0000001517167223 */ /* 0x000fe20000000002 */
[----:B0-----:R-:W-:Y:S06]  /*1890*/  @!P0 BRA `(.L_x_98) ;  /* 0x0000000000108947 */ /* 0x001fec0003800000 */
[----:B------:R-:W-:Y:S02]  /*18a0*/  MOV R3, R30 ;  /* 0x0000001e00037202 */ /* 0x000fe40000000f00 */
[----:B------:R-:W-:-:S07]  /*18b0*/  MOV R2, 0x18d0 ;  /* 0x000018d000027802 */ /* 0x000fce0000000f00 */
[----:B------:R-:W-:Y:S05]  /*18c0*/  CALL.REL.NOINC `($__internal_1_$__cuda_sm3x_div_rn_noftz_f32_slowpath) ;  /* 0x0000000c00247944 */ /* 0x000fea0003c00000 */
[----:B------:R-:W-:-:S07]  /*18d0*/  MOV R22, R0 ;  /* 0x0000000000167202 */ /* 0x000fce0000000f00 */
.L_x_98:
[----:B------:R-:W-:Y:S05]  /*18e0*/  BSYNC.RECONVERGENT B3 ;  /* 0x0000000000037941 */ /* 0x000fea0003800200 */
.L_x_97:
[----:B------:R-:W-:-:S04]  /*18f0*/  FMNMX R22, RZ, R22, !PT ;  /* 0x00000016ff167209 */ /* 0x000fc80007800000 */
[----:B------:R-:W-:-:S13]  /*1900*/  FSETP.GT.AND P0, PT, R22, 9.9999999392252902908e-09, PT ;  /* 0x322bcc771600780b */ /* 0x000fda0003f04000 */
[----:B------:R-:W-:Y:S05]  /*1910*/  @!P0 BRA `(.L_x_96) ;  /* 0x0000000800e88947 */ /* 0x000fea0003800000 */
[----:B------:R-:W-:Y:S01]  /*1920*/  FADD R13, R29, R22 ;  /* 0x000000161d0d7221 */ /* 0x000fe20000000000 */
[----:B------:R-:W-:Y:S03]  /*1930*/  BSSY.RECONVERGENT B3, `(.L_x_99) ;  /* 0x000000d000037945 */ /* 0x000fe60003800200 */
        /* <DEDUP_REMOVED lines=8> */
[----:B------:R-:W-:Y:S02]  /*19c0*/  MOV R3, R13 ;  /* 0x0000000d00037202 */ /* 0x000fe40000000f00 */
[----:B------:R-:W-:Y:S02]  /*19d0*/  MOV R0, R22 ;  /* 0x0000001600007202 */ /* 0x000fe40000000f00 */
[----:B------:R-:W-:-:S07]  /*19e0*/  MOV R2, 0x1a00 ;  /* 0x00001a0000027802 */ /* 0x000fce0000000f00 */
[----:B------:R-:W-:Y:S05]  /*19f0*/  CALL.REL.NOINC `($__internal_1_$__cuda_sm3x_div_rn_noftz_f32_slowpath) ;  /* 0x0000000800d87944 */ /* 0x000fea0003c00000 */
.L_x_100:
[----:B------:R-:W-:Y:S05]  /*1a00*/  BSYNC.RECONVERGENT B3 ;  /* 0x0000000000037941 */ /* 0x000fea0003800200 */
.L_x_99:
[----:B------:R-:W-:Y:S01]  /*1a10*/  FADD R23, R33, R22 ;  /* 0x0000001621177221 */ /* 0x000fe20000000000 */
[----:B------:R-:W-:Y:S01]  /*1a20*/  BSSY.RECONVERGENT B3, `(.L_x_101) ;  /* 0x000000e000037945 */ /* 0x000fe20003800200 */
[----:B------:R-:W-:Y:S02]  /*1a30*/  FADD R13, -R0, 1 ;  /* 0x3f800000000d7421 */ /* 0x000fe40000000100 */
        /* <DEDUP_REMOVED lines=12> */
.L_x_102:
[----:B------:R-:W-:Y:S05]  /*1b00*/  BSYNC.RECONVERGENT B3 ;  /* 0x0000000000037941 */ /* 0x000fea0003800200 */
.L_x_101:
[----:B------:R-:W-:Y:S01]  /*1b10*/  FADD R23, R31, R22 ;  /* 0x000000161f177221 */ /* 0x000fe20000000000 */
[----:B------:R-:W-:Y:S01]  /*1b20*/  FADD R0, -R0, 1 ;  /* 0x3f80000000007421 */ /* 0x000fe20000000100 */
[----:B------:R-:W-:Y:S02]  /*1b30*/  BSSY.RECONVERGENT B3, `(.L_x_103) ;  /* 0x000000e000037945 */ /* 0x000fe40003800200 */
[----:B------:R-:W0:Y:S01]  /*1b40*/  MUFU.RCP R2, R23 ;  /* 0x0000001700027308 */ /* 0x000e220000001000 */
[----:B------:R-:W-:-:S07]  /*1b50*/  FMUL R13, R13, R0 ;  /* 0x000000000d0d7220 */ /* 0x000fce0000400000 */
        /* <DEDUP_REMOVED lines=11> */
.L_x_104:
[----:B------:R-:W-:Y:S05]  /*1c10*/  BSYNC.RECONVERGENT B3 ;  /* 0x0000000000037941 */ /* 0x000fea0003800200 */
.L_x_103:
        /* <DEDUP_REMOVED lines=16> */
.L_x_106:
[----:B------:R-:W-:Y:S05]  /*1d20*/  BSYNC.RECONVERGENT B3 ;  /* 0x0000000000037941 */ /* 0x000fea0003800200 */
.L_x_105:
        /* <DEDUP_REMOVED lines=16> */
.L_x_108:
[----:B------:R-:W-:Y:S05]  /*1e30*/  BSYNC.RECONVERGENT B3 ;  /* 0x0000000000037941 */ /* 0x000fea0003800200 */
.L_x_107:
        /* <DEDUP_REMOVED lines=16> */
.L_x_110:
[----:B------:R-:W-:Y:S05]  /*1f40*/  BSYNC.RECONVERGENT B3 ;  /* 0x0000000000037941 */ /* 0x000fea0003800200 */
.L_x_109:
        /* <DEDUP_REMOVED lines=16> */
.L_x_112:
[----:B------:R-:W-:Y:S05]  /*2050*/  BSYNC.RECONVERGENT B3 ;  /* 0x0000000000037941 */ /* 0x000fea0003800200 */
.L_x_111:
        /* <DEDUP_REMOVED lines=16> */
.L_x_114:
[----:B------:R-:W-:Y:S05]  /*2160*/  BSYNC.RECONVERGENT B3 ;  /* 0x0000000000037941 */ /* 0x000fea0003800200 */
.L_x_113:
        /* <DEDUP_REMOVED lines=16> */
.L_x_116:
[----:B------:R-:W-:Y:S05]  /*2270*/  BSYNC.RECONVERGENT B3 ;  /* 0x0000000000037941 */ /* 0x000fea0003800200 */
.L_x_115:
        /* <DEDUP_REMOVED lines=16> */
.L_x_118:
[----:B------:R-:W-:Y:S05]  /*2380*/  BSYNC.RECONVERGENT B3 ;  /* 0x0000000000037941 */ /* 0x000fea0003800200 */
.L_x_117:
        /* <DEDUP_REMOVED lines=16> */
.L_x_120:
[----:B------:R-:W-:Y:S05]  /*2490*/  BSYNC.RECONVERGENT B3 ;  /* 0x0000000000037941 */ /* 0x000fea0003800200 */
.L_x_119:
[----:B------:R-:W-:-:S04]  /*24a0*/  FADD R0, -R0, 1 ;  /* 0x3f80000000007421 */ /* 0x000fc80000000100 */
[----:B------:R-:W-:-:S07]  /*24b0*/  FFMA R13, -R13, R0, 1 ;  /* 0x3f8000000d0d7423 */ /* 0x000fce0000000100 */
.L_x_96:
[----:B------:R-:W-:Y:S05]  /*24c0*/  BSYNC.RECONVERGENT B2 ;  /* 0x0000000000027941 */ /* 0x000fea0003800200 */
.L_x_95:
[-C--:B------:R-:W-:Y:S02]  /*24d0*/  MOV R2, R4.reuse ;  /* 0x0000000400027202 */ /* 0x080fe40000000f00 */
[----:B------:R-:W-:Y:S02]  /*24e0*/  MOV R3, R17 ;  /* 0x0000001100037202 */ /* 0x000fe40000000f00 */
[C---:B------:R-:W-:Y:S02]  /*24f0*/  ISETP.GE.U32.AND P0, PT, R15.reuse, 0x4dc, PT ;  /* 0x000004dc0f00780c */ /* 0x040fe40003f06070 */
[----:B------:R-:W-:Y:S01]  /*2500*/  LEA R4, P1, R18, R4, 0xa ;  /* 0x0000000412047211 */ /* 0x000fe200078250ff */
[----:B------:R0:W-:Y:S01]  /*2510*/  STG.E desc[UR4][R2.64], R13 ;  /* 0x0000000d02007986 */ /* 0x0001e2000c101904 */
[----:B------:R-:W-:Y:S02]  /*2520*/  IADD3 R15, PT, PT, R15, 0x100, RZ ;  /* 0x000001000f0f7810 */ /* 0x000fe40007ffe0ff */
[----:B------:R-:W-:-:S07]  /*2530*/  IADD3.X R17, PT, PT, R17, R20, RZ, P1, !PT ;  /* 0x0000001411117210 */ /* 0x000fce0000ffe4ff */
[----:B------:R-:W-:Y:S05]  /*2540*/  @!P0 BRA `(.L_x_121) ;  /* 0xfffffff000488947 */ /* 0x000fea000383ffff */
[----:B------:R-:W-:Y:S05]  /*2550*/  EXIT ;  /* 0x000000000000794d */ /* 0x000fea0003800000 */
        .weak           $__internal_1_$__cuda_sm3x_div_rn_noftz_f32_slowpath
        .type           $__internal_1_$__cuda_sm3x_div_rn_noftz_f32_slowpath,@function
        .size           $__internal_1_$__cuda_sm3x_div_rn_noftz_f32_slowpath,(.L_x_135 - $__internal_1_$__cuda_sm3x_div_rn_noftz_f32_slowpath)
$__internal_1_$__cuda_sm3x_div_rn_noftz_f32_slowpath:
[----:B------:R-:W-:Y:S01]  /*2560*/  SHF.R.U32.HI R27, RZ, 0x17, R3 ;  /* 0x00000017ff1b7819 */ /* 0x000fe20000011603 */
[----:B------:R-:W-:Y:S01]  /*2570*/  BSSY.RECONVERGENT B0, `(.L_x_122) ;  /* 0x0000062000007945 */ /* 0x000fe20003800200 */
[----:B------:R-:W-:Y:S02]  /*2580*/  SHF.R.U32.HI R35, RZ, 0x17, R0 ;  /* 0x00000017ff237819 */ /* 0x000fe40000011600 */
[----:B------:R-:W-:Y:S02]  /*2590*/  LOP3.LUT R27, R27, 0xff, RZ, 0xc0, !PT ;  /* 0x000000ff1b1b7812 */ /* 0x000fe400078ec0ff */
[----:B------:R-:W-:Y:S02]  /*25a0*/  LOP3.LUT R35, R35, 0xff, RZ, 0xc0, !PT ;  /* 0x000000ff23237812 */ /* 0x000fe400078ec0ff */
[----:B------:R-:W-:Y:S02]  /*25b0*/  IADD3 R36, PT, PT, R27, -0x1, RZ ;  /* 0xffffffff1b247810 */ /* 0x000fe40007ffe0ff */
[----:B------:R-:W-:-:S02]  /*25c0*/  IADD3 R37, PT, PT, R35, -0x1, RZ ;  /* 0xffffffff23257810 */ /* 0x000fc40007ffe0ff */
[----:B------:R-:W-:-:S04]  /*25d0*/  ISETP.GT.U32.AND P0, PT, R36, 0xfd, PT ;  /* 0x000000fd2400780c */ /* 0x000fc80003f04070 */
[----:B------:R-:W-:-:S13]  /*25e0*/  ISETP.GT.U32.OR P0, PT, R37, 0xfd, P0 ;  /* 0x000000fd2500780c */ /* 0x000fda0000704470 */
[----:B------:R-:W-:Y:S01]  /*25f0*/  @!P0 MOV R28, RZ ;  /* 0x000000ff001c8202 */ /* 0x000fe20000000f00 */
[----:B------:R-:W-:Y:S06]  /*2600*/  @!P0 BRA `(.L_x_123) ;  /* 0x00000000005c8947 */ /* 0x000fec0003800000 */
[----:B------:R-:W-:Y:S02]  /*2610*/  FSETP.GTU.FTZ.AND P0, PT, |R0|, +INF , PT ;  /* 0x7f8000000000780b */ /* 0x000fe40003f1c200 */
[----:B------:R-:W-:-:S04]  /*2620*/  FSETP.GTU.FTZ.AND P1, PT, |R3|, +INF , PT ;  /* 0x7f8000000300780b */ /* 0x000fc80003f3c200 */
[----:B------:R-:W-:-:S13]  /*2630*/  PLOP3.LUT P0, PT, P0, P1, PT, 0xf8, 0x8f ;  /* 0x00000000008f781c */ /* 0x000fda0000703f70 */
[----:B------:R-:W-:Y:S05]  /*2640*/  @P0 BRA `(.L_x_124) ;  /* 0x00000004004c0947 */ /* 0x000fea0003800000 */
[----:B------:R-:W-:-:S13]  /*2650*/  LOP3.LUT P0, RZ, R3, 0x7fffffff, R0, 0xc8, !PT ;  /* 0x7fffffff03ff7812 */ /* 0x000fda000780c800 */
[----:B------:R-:W-:Y:S05]  /*2660*/  @!P0 BRA `(.L_x_125) ;  /* 0x00000004003c8947 */ /* 0x000fea0003800000 */
[C---:B------:R-:W-:Y:S02]  /*2670*/  FSETP.NEU.FTZ.AND P2, PT, |R0|.reuse, +INF , PT ;  /* 0x7f8000000000780b */ /* 0x040fe40003f5d200 */
[----:B------:R-:W-:Y:S02]  /*2680*/  FSETP.NEU.FTZ.AND P1, PT, |R3|, +INF , PT ;  /* 0x7f8000000300780b */ /* 0x000fe40003f3d200 */
[----:B------:R-:W-:-:S11]  /*2690*/  FSETP.NEU.FTZ.AND P0, PT, |R0|, +INF , PT ;  /* 0x7f8000000000780b */ /* 0x000fd60003f1d200 */
[----:B------:R-:W-:Y:S05]  /*26a0*/  @!P1 BRA !P2, `(.L_x_125) ;  /* 0x00000004002c9947 */ /* 0x000fea0005000000 */
[----:B------:R-:W-:-:S04]  /*26b0*/  LOP3.LUT P2, RZ, R0, 0x7fffffff, RZ, 0xc0, !PT ;  /* 0x7fffffff00ff7812 */ /* 0x000fc8000784c0ff */
[----:B------:R-:W-:-:S13]  /*26c0*/  PLOP3.LUT P1, PT, P1, P2, PT, 0x2f, 0xf2 ;  /* 0x0000000000f2781c */ /* 0x000fda0000f24577 */
[----:B------:R-:W-:Y:S05]  /*26d0*/  @P1 BRA `(.L_x_126) ;  /* 0x0000000400181947 */ /* 0x000fea0003800000 */
[----:B------:R-:W-:-:S04]  /*26e0*/  LOP3.LUT P1, RZ, R3, 0x7fffffff, RZ, 0xc0, !PT ;  /* 0x7fffffff03ff7812 */ /* 0x000fc8000782c0ff */
[----:B------:R-:W-:-:S13]  /*26f0*/  PLOP3.LUT P0, PT, P0, P1, PT, 0x2f, 0xf2 ;  /* 0x0000000000f2781c */ /* 0x000fda0000702577 */
[----:B------:R-:W-:Y:S05]  /*2700*/  @P0 BRA `(.L_x_127) ;  /* 0x0000000400000947 */ /* 0x000fea0003800000 */
[----:B------:R-:W-:Y:S02]  /*2710*/  ISETP.GE.AND P0, PT, R37, RZ, PT ;  /* 0x000000ff2500720c */ /* 0x000fe40003f06270 */
[----:B------:R-:W-:-:S11]  /*2720*/  ISETP.GE.AND P1, PT, R36, RZ, PT ;  /* 0x000000ff2400720c */ /* 0x000fd60003f26270 */
[----:B------:R-:W-:Y:S01]  /*2730*/  @P0 MOV R28, RZ ;  /* 0x000000ff001c0202 */ /* 0x000fe20000000f00 */
[----:B------:R-:W-:Y:S01]  /*2740*/  @!P0 FFMA R0, R0, 1.84467440737095516160e+19, RZ ;  /* 0x5f80000000008823 */ /* 0x000fe200000000ff */
[----:B------:R-:W-:Y:S01]  /*2750*/  @!P0 MOV R28, 0xffffffc0 ;  /* 0xffffffc0001c8802 */ /* 0x000fe20000000f00 */
[----:B------:R-:W-:-:S03]  /*2760*/  @!P1 FFMA R3, R3, 1.84467440737095516160e+19, RZ ;  /* 0x5f80000003039823 */ /* 0x000fc600000000ff */
[----:B------:R-:W-:-:S07]  /*2770*/  @!P1 IADD3 R28, PT, PT, R28, 0x40, RZ ;  /* 0x000000401c1c9810 */ /* 0x000fce0007ffe0ff */
.L_x_123:
[----:B------:R-:W-:Y:S01]  /*2780*/  LEA R36, R27, 0xc0800000, 0x17 ;  /* 0xc08000001b247811 */ /* 0x000fe200078eb8ff */
[----:B------:R-:W-:Y:S03]  /*2790*/  BSSY.RECONVERGENT B1, `(.L_x_128) ;  /* 0x0000036000017945 */ /* 0x000fe60003800200 */
[----:B------:R-:W-:Y:S02]  /*27a0*/  IADD3 R39, PT, PT, -R36, R3, RZ ;  /* 0x0000000324277210 */ /* 0x000fe40007ffe1ff */
[----:B------:R-:W-:Y:S02]  /*27b0*/  IADD3 R36, PT, PT, R35, -0x7f, RZ ;  /* 0xffffff8123247810 */ /* 0x000fe40007ffe0ff */
[----:B------:R-:W0:Y:S01]  /*27c0*/  MUFU.RCP R38, R39 ;  /* 0x0000002700267308 */ /* 0x000e220000001000 */
[----:B------:R-:W-:Y:S02]  /*27d0*/  FADD.FTZ R3, -R39, -RZ ;  /* 0x800000ff27037221 */ /* 0x000fe40000010100 */
[----:B------:R-:W-:-:S02]  /*27e0*/  IMAD R0, R36, -0x800000, R0 ;  /* 0xff80000024007824 */ /* 0x000fc400078e0200 */
[----:B0-----:R-:W-:-:S04]  /*27f0*/  FFMA R35, R38, R3, 1 ;  /* 0x3f80000026237423 */ /* 0x001fc80000000003 */
[----:B------:R-:W-:-:S04]  /*2800*/  FFMA R35, R38, R35, R38 ;  /* 0x0000002326237223 */ /* 0x000fc80000000026 */
[----:B------:R-:W-:-:S04]  /*2810*/  FFMA R38, R0, R35, RZ ;  /* 0x0000002300267223 */ /* 0x000fc800000000ff */
[----:B------:R-:W-:-:S04]  /*2820*/  FFMA R37, R3, R38, R0 ;  /* 0x0000002603257223 */ /* 0x000fc80000000000 */
[----:B------:R-:W-:Y:S01]  /*2830*/  FFMA R38, R35, R37, R38 ;  /* 0x0000002523267223 */ /* 0x000fe20000000026 */
[----:B------:R-:W-:-:S03]  /*2840*/  IADD3 R37, PT, PT, R36, 0x7f, -R27 ;  /* 0x0000007f24257810 */ /* 0x000fc60007ffe81b */
[----:B------:R-:W-:Y:S01]  /*2850*/  FFMA R3, R3, R38, R0 ;  /* 0x0000002603037223 */ /* 0x000fe20000000000 */
[----:B------:R-:W-:-:S03]  /*2860*/  IADD3 R37, PT, PT, R37, R28, RZ ;  /* 0x0000001c25257210 */ /* 0x000fc60007ffe0ff */
[----:B------:R-:W-:-:S05]  /*2870*/  FFMA R0, R35, R3, R38 ;  /* 0x0000000323007223 */ /* 0x000fca0000000026 */
[----:B------:R-:W-:-:S04]  /*2880*/  SHF.R.U32.HI R28, RZ, 0x17, R0 ;  /* 0x00000017ff1c7819 */ /* 0x000fc80000011600 */
[----:B------:R-:W-:-:S04]  /*2890*/  LOP3.LUT R28, R28, 0xff, RZ, 0xc0, !PT ;  /* 0x000000ff1c1c7812 */ /* 0x000fc800078ec0ff */
[----:B------:R-:W-:-:S04]  /*28a0*/  IADD3 R27, PT, PT, R28, R37, RZ ;  /* 0x000000251c1b7210 */ /* 0x000fc80007ffe0ff */
[----:B------:R-:W-:-:S04]  /*28b0*/  IADD3 R28, PT, PT, R27, -0x1, RZ ;  /* 0xffffffff1b1c7810 */ /* 0x000fc80007ffe0ff */
[----:B------:R-:W-:-:S13]  /*28c0*/  ISETP.GE.U32.AND P0, PT, R28, 0xfe, PT ;  /* 0x000000fe1c00780c */ /* 0x000fda0003f06070 */
[----:B------:R-:W-:Y:S05]  /*28d0*/  @!P0 BRA `(.L_x_129) ;  /* 0x0000000000808947 */ /* 0x000fea0003800000 */
[----:B------:R-:W-:-:S13]  /*28e0*/  ISETP.GT.AND P0, PT, R27, 0xfe, PT ;  /* 0x000000fe1b00780c */ /* 0x000fda0003f04270 */
[----:B------:R-:W-:Y:S05]  /*28f0*/  @P0 BRA `(.L_x_130) ;  /* 0x00000000006c0947 */ /* 0x000fea0003800000 */
[----:B------:R-:W-:-:S13]  /*2900*/  ISETP.GE.AND P0, PT, R27, 0x1, PT ;  /* 0x000000011b00780c */ /* 0x000fda0003f06270 */
[----:B------:R-:W-:Y:S05]  /*2910*/  @P0 BRA `(.L_x_131) ;  /* 0x0000000000740947 */ /* 0x000fea0003800000 */
[----:B------:R-:W-:Y:S02]  /*2920*/  ISETP.GE.AND P0, PT, R27, -0x18, PT ;  /* 0xffffffe81b00780c */ /* 0x000fe40003f06270 */
[----:B------:R-:W-:-:S11]  /*2930*/  LOP3.LUT R0, R0, 0x80000000, RZ, 0xc0, !PT ;  /* 0x8000000000007812 */ /* 0x000fd600078ec0ff */
[----:B------:R-:W-:Y:S05]  /*2940*/  @!P0 BRA `(.L_x_131) ;  /* 0x0000000000688947 */ /* 0x000fea0003800000 */
[CCC-:B------:R-:W-:Y:S01]  /*2950*/  FFMA.RZ R28, R35.reuse, R3.reuse, R38.reuse ;  /* 0x00000003231c7223 */ /* 0x1c0fe2000000c026 */
[CCC-:B------:R-:W-:Y:S01]  /*2960*/  FFMA.RP R36, R35.reuse, R3.reuse, R38.reuse ;  /* 0x0000000323247223 */ /* 0x1c0fe20000008026 */
[----:B------:R-:W-:Y:S01]  /*2970*/  FFMA.RM R3, R35, R3, R38 ;  /* 0x0000000323037223 */ /* 0x000fe20000004026 */
[C---:B------:R-:W-:Y:S02]  /*2980*/  ISETP.NE.AND P2, PT, R27.reuse, RZ, PT ;  /* 0x000000ff1b00720c */ /* 0x040fe40003f45270 */
[----:B------:R-:W-:Y:S02]  /*2990*/  LOP3.LUT R28, R28, 0x7fffff, RZ, 0xc0, !PT ;  /* 0x007fffff1c1c7812 */ /* 0x000fe400078ec0ff */
[C---:B------:R-:W-:Y:S02]  /*29a0*/  ISETP.NE.AND P1, PT, R27.reuse, RZ, PT ;  /* 0x000000ff1b00720c */ /* 0x040fe40003f25270 */
[----:B------:R-:W-:Y:S02]  /*29b0*/  LOP3.LUT R35, R28, 0x800000, RZ, 0xfc, !PT ;  /* 0x008000001c237812 */ /* 0x000fe400078efcff */
[----:B------:R-:W-:-:S02]  /*29c0*/  IADD3 R28, PT, PT, R27, 0x20, RZ ;  /* 0x000000201b1c7810 */ /* 0x000fc40007ffe0ff */
[----:B------:R-:W-:Y:S02]  /*29d0*/  IADD3 R27, PT, PT, -R27, RZ, RZ ;  /* 0x000000ff1b1b7210 */ /* 0x000fe40007ffe1ff */
[----:B------:R-:W-:Y:S02]  /*29e0*/  SHF.L.U32 R28, R35, R28, RZ ;  /* 0x0000001c231c7219 */ /* 0x000fe400000006ff */
[----:B------:R-:W-:Y:S02]  /*29f0*/  FSETP.NEU.FTZ.AND P0, PT, R36, R3, PT ;  /* 0x000000032400720b */ /* 0x000fe40003f1d000 */
[----:B------:R-:W-:Y:S02]  /*2a00*/  SEL R36, R27, RZ, P2 ;  /* 0x000000ff1b247207 */ /* 0x000fe40001000000 */
[----:B------:R-:W-:Y:S02]  /*2a10*/  ISETP.NE.AND P1, PT, R28, RZ, P1 ;  /* 0x000000ff1c00720c */ /* 0x000fe40000f25270 */
[----:B------:R-:W-:-:S02]  /*2a20*/  SHF.R.U32.HI R28, RZ, R36, R35 ;  /* 0x00000024ff1c7219 */ /* 0x000fc40000011623 */
[----:B------:R-:W-:Y:S02]  /*2a30*/  PLOP3.LUT P0, PT, P0, P1, PT, 0xf8, 0x8f ;  /* 0x00000000008f781c */ /* 0x000fe40000703f70 */
[----:B------:R-:W-:Y:S02]  /*2a40*/  SHF.R.U32.HI R27, RZ, 0x1, R28 ;  /* 0x00000001ff1b7819 */ /* 0x000fe4000001161c */
[----:B------:R-:W-:-:S04]  /*2a50*/  SEL R36, RZ, 0x1, !P0 ;  /* 0x00000001ff247807 */ /* 0x000fc80004000000 */
[----:B------:R-:W-:-:S04]  /*2a60*/  LOP3.LUT R3, R36, 0x1, R27, 0xf8, !PT ;  /* 0x0000000124037812 */ /* 0x000fc800078ef81b */
[----:B------:R-:W-:-:S04]  /*2a70*/  LOP3.LUT R28, R3, R28, RZ, 0xc0, !PT ;  /* 0x0000001c031c7212 */ /* 0x000fc800078ec0ff */
[----:B------:R-:W-:-:S04]  /*2a80*/  IADD3 R27, PT, PT, R27, R28, RZ ;  /* 0x0000001c1b1b7210 */ /* 0x000fc80007ffe0ff */
[----:B------:R-:W-:Y:S01]  /*2a90*/  LOP3.LUT R0, R27, R0, RZ, 0xfc, !PT ;  /* 0x000000001b007212 */ /* 0x000fe200078efcff */
[----:B------:R-:W-:Y:S06]  /*2aa0*/  BRA `(.L_x_131) ;  /* 0x0000000000107947 */ /* 0x000fec0003800000 */
.L_x_130:
[----:B------:R-:W-:-:S04]  /*2ab0*/  LOP3.LUT R0, R0, 0x80000000, RZ, 0xc0, !PT ;  /* 0x8000000000007812 */ /* 0x000fc800078ec0ff */
[----:B------:R-:W-:Y:S01]  /*2ac0*/  LOP3.LUT R0, R0, 0x7f800000, RZ, 0xfc, !PT ;  /* 0x7f80000000007812 */ /* 0x000fe200078efcff */
[----:B------:R-:W-:Y:S06]  /*2ad0*/  BRA `(.L_x_131) ;  /* 0x0000000000047947 */ /* 0x000fec0003800000 */
.L_x_129:
[----:B------:R-:W-:-:S07]  /*2ae0*/  LEA R0, R37, R0, 0x17 ;  /* 0x0000000025007211 */ /* 0x000fce00078eb8ff */
.L_x_131:
[----:B------:R-:W-:Y:S05]  /*2af0*/  BSYNC.RECONVERGENT B1 ;  /* 0x0000000000017941 */ /* 0x000fea0003800200 */
.L_x_128:
[----:B------:R-:W-:Y:S05]  /*2b00*/  BRA `(.L_x_132) ;  /* 0x0000000000207947 */ /* 0x000fea0003800000 */
.L_x_127:
[----:B------:R-:W-:-:S04]  /*2b10*/  LOP3.LUT R0, R3, 0x80000000, R0, 0x48, !PT ;  /* 0x8000000003007812 */ /* 0x000fc800078e4800 */
[----:B------:R-:W-:Y:S01]  /*2b20*/  LOP3.LUT R0, R0, 0x7f800000, RZ, 0xfc, !PT ;  /* 0x7f80000000007812 */ /* 0x000fe200078efcff */
[----:B------:R-:W-:Y:S06]  /*2b30*/  BRA `(.L_x_132) ;  /* 0x0000000000147947 */ /* 0x000fec0003800000 */
.L_x_126:
[----:B------:R-:W-:Y:S01]  /*2b40*/  LOP3.LUT R0, R3, 0x80000000, R0, 0x48, !PT ;  /* 0x8000000003007812 */ /* 0x000fe200078e4800 */
[----:B------:R-:W-:Y:S06]  /*2b50*/  BRA `(.L_x_132) ;  /* 0x00000000000c7947 */ /* 0x000fec0003800000 */
.L_x_125:
[----:B------:R-:W0:Y:S01]  /*2b60*/  MUFU.RSQ R0, -QNAN ;  /* 0xffc0000000007908 */ /* 0x000e220000001400 */
[----:B------:R-:W-:Y:S05]  /*2b70*/  BRA `(.L_x_132) ;  /* 0x0000000000047947 */ /* 0x000fea0003800000 */
.L_x_124:
[----:B------:R-:W-:-:S07]  /*2b80*/  FADD.FTZ R0, R0, R3 ;  /* 0x0000000300007221 */ /* 0x000fce0000010000 */
.L_x_132:
[----:B------:R-:W-:Y:S05]  /*2b90*/  BSYNC.RECONVERGENT B0 ;  /* 0x0000000000007941 */ /* 0x000fea0003800200 */
.L_x_122:
[----:B------:R-:W-:-:S04]  /*2ba0*/  HFMA2 R3, -RZ, RZ, 0, 0 ;  /* 0x00000000ff037431 */ /* 0x000fc800000001ff */
[----:B0-----:R-:W-:Y:S05]  /*2bb0*/  RET.REL.NODEC R2 `(build_p_neut_tables_all_pk) ;  /* 0xffffffd402107950 */ /* 0x001fea0003c3ffff */
.L_x_133:
        /* <DEDUP_REMOVED lines=12> */
.L_x_135:


//--------------------- .nv.shared.reserved.0     --------------------------
	.section	.nv.shared.reserved.0,"aw",@nobits
	.weak		__nv_reservedSMEM_offset_0_alias
	.size		__nv_reservedSMEM_offset_0_alias, 0, 64
	.other		__nv_reservedSMEM_offset_0_alias,@"STO_CUDA_RESERVED_SHARED STV_DEFAULT"
__nv_reservedSMEM_offset_0_alias:
	.zero		0
	.zero		64


//--------------------- .nv.shared.compute_gamma_envelope --------------------------
	.section	.nv.shared.compute_gamma_envelope,"aw",@nobits
	.sectionflags	@""
	.align	8
.nv.shared.compute_gamma_envelope:
	.zero		8192


//--------------------- .nv.shared.compute_immunity_all_pk --------------------------
	.section	.nv.shared.compute_immunity_all_pk,"aw",@nobits
	.sectionflags	@""
	.align	8
.nv.shared.compute_immunity_all_pk:
	.zero		9600


//--------------------- .nv.constant0.compute_predictions --------------------------
	.section	.nv.constant0.compute_predictions,"a",@progbits
	.sectionflags	@""
	.align	4
.nv.constant0.compute_predictions:
	.zero		924


//--------------------- .nv.constant0.compute_gamma_envelope --------------------------
	.section	.nv.constant0.compute_gamma_envelope,"a",@progbits
	.sectionflags	@""
	.align	4
.nv.constant0.compute_gamma_envelope:
	.zero		952


//--------------------- .nv.constant0.compute_immunity_all_pk --------------------------
	.section	.nv.constant0.compute_immunity_all_pk,"a",@progbits
	.sectionflags	@""
	.align	4
.nv.constant0.compute_immunity_all_pk:
	.zero		944


//--------------------- .nv.constant0.build_p_neut_tables_all_pk --------------------------
	.section	.nv.constant0.build_p_neut_tables_all_pk,"a",@progbits
	.sectionflags	@""
	.align	4
.nv.constant0.build_p_neut_tables_all_pk:
	.zero		916


//--------------------- SYMBOLS --------------------------

	.type		.nv.reservedSmem.offset0,@object
	.size		.nv.reservedSmem.offset0,0x4
	.type		.nv.reservedSmem.cap,@object
	.size		.nv.reservedSmem.cap,0x4
